//
// Generated by NVIDIA NVVM Compiler
//
// Compiler Build ID: CL-36424714
// Cuda compilation tools, release 13.0, V13.0.88
// Based on NVVM 20.0.0
//

.version 9.0
.target sm_100
.address_size 64

	// .globl	_Z12scale_kernelPfif
// _ZZ25SgemmOptimizedSmallKernelILi32EEvPfS0_S0_ibE5smemA has been demoted
// _ZZ25SgemmOptimizedSmallKernelILi32EEvPfS0_S0_ibE5smemB has been demoted
// _ZZ25SgemmOptimizedSmallKernelILi64EEvPfS0_S0_ibE5smemA has been demoted
// _ZZ25SgemmOptimizedSmallKernelILi64EEvPfS0_S0_ibE5smemB has been demoted
// _ZZ25SgemmOptimizedLargeKernelILi64EEvPfS0_S0_ibE5smemA has been demoted
// _ZZ25SgemmOptimizedLargeKernelILi64EEvPfS0_S0_ibE5smemB has been demoted
.extern .shared .align 16 .b8 shared_data[];

.visible .entry _Z12scale_kernelPfif(
	.param .u64 .ptr .align 1 _Z12scale_kernelPfif_param_0,
	.param .u32 _Z12scale_kernelPfif_param_1,
	.param .f32 _Z12scale_kernelPfif_param_2
)
{
	.reg .pred 	%p<2>;
	.reg .b32 	%r<7>;
	.reg .b32 	%f<4>;
	.reg .b64 	%rd<5>;

	ld.param.u64 	%rd1, [_Z12scale_kernelPfif_param_0];
	ld.param.u32 	%r2, [_Z12scale_kernelPfif_param_1];
	ld.param.f32 	%f1, [_Z12scale_kernelPfif_param_2];
	mov.u32 	%r3, %ctaid.x;
	mov.u32 	%r4, %ntid.x;
	mov.u32 	%r5, %tid.x;
	mad.lo.s32 	%r1, %r3, %r4, %r5;
	mul.lo.s32 	%r6, %r2, %r2;
	setp.ge.s32 	%p1, %r1, %r6;
	@%p1 bra 	$L__BB0_2;
	cvta.to.global.u64 	%rd2, %rd1;
	mul.wide.s32 	%rd3, %r1, 4;
	add.s64 	%rd4, %rd2, %rd3;
	ld.global.f32 	%f2, [%rd4];
	mul.f32 	%f3, %f1, %f2;
	st.global.f32 	[%rd4], %f3;
$L__BB0_2:
	ret;

}
	// .globl	_Z19OnlineSoftmaxKernelPfi
.visible .entry _Z19OnlineSoftmaxKernelPfi(
	.param .u64 .ptr .align 1 _Z19OnlineSoftmaxKernelPfi_param_0,
	.param .u32 _Z19OnlineSoftmaxKernelPfi_param_1
)
{
	.reg .pred 	%p<25>;
	.reg .b32 	%r<85>;
	.reg .b32 	%f<267>;
	.reg .b64 	%rd<7>;

	ld.param.u64 	%rd2, [_Z19OnlineSoftmaxKernelPfi_param_0];
	ld.param.u32 	%r27, [_Z19OnlineSoftmaxKernelPfi_param_1];
	cvta.to.global.u64 	%rd1, %rd2;
	mov.u32 	%r1, %ctaid.x;
	mov.u32 	%r84, %tid.x;
	and.b32  	%r3, %r84, 31;
	setp.lt.s32 	%p1, %r27, 1;
	mov.f32 	%f250, 0f00000000;
	mov.f32 	%f251, 0fFF800000;
	@%p1 bra 	$L__BB1_3;
	mul.lo.s32 	%r4, %r27, %r1;
	mov.f32 	%f248, 0fFF800000;
	mov.f32 	%f250, 0f00000000;
	mov.b32 	%r82, 0;
	mov.u32 	%r5, %ntid.x;
$L__BB1_2:
	add.s32 	%r29, %r82, %r4;
	mul.wide.s32 	%rd3, %r29, 4;
	add.s64 	%rd4, %rd1, %rd3;
	ld.global.f32 	%f43, [%rd4];
	max.f32 	%f251, %f248, %f43;
	sub.f32 	%f44, %f248, %f251;
	fma.rn.f32 	%f45, %f44, 0f3BBB989D, 0f3F000000;
	cvt.sat.f32.f32 	%f46, %f45;
	mov.f32 	%f47, 0f4B400001;
	mov.f32 	%f48, 0f437C0000;
	fma.rm.f32 	%f49, %f46, %f48, %f47;
	add.f32 	%f50, %f49, 0fCB40007F;
	neg.f32 	%f51, %f50;
	fma.rn.f32 	%f52, %f44, 0f3FB8AA3B, %f51;
	fma.rn.f32 	%f53, %f44, 0f32A57060, %f52;
	mov.b32 	%r30, %f49;
	shl.b32 	%r31, %r30, 23;
	mov.b32 	%f54, %r31;
	ex2.approx.ftz.f32 	%f55, %f53;
	mul.f32 	%f56, %f55, %f54;
	mul.f32 	%f57, %f250, %f56;
	sub.f32 	%f58, %f43, %f251;
	fma.rn.f32 	%f59, %f58, 0f3BBB989D, 0f3F000000;
	cvt.sat.f32.f32 	%f60, %f59;
	fma.rm.f32 	%f61, %f60, %f48, %f47;
	add.f32 	%f62, %f61, 0fCB40007F;
	neg.f32 	%f63, %f62;
	fma.rn.f32 	%f64, %f58, 0f3FB8AA3B, %f63;
	fma.rn.f32 	%f65, %f58, 0f32A57060, %f64;
	mov.b32 	%r32, %f61;
	shl.b32 	%r33, %r32, 23;
	mov.b32 	%f66, %r33;
	ex2.approx.ftz.f32 	%f67, %f65;
	fma.rn.f32 	%f250, %f67, %f66, %f57;
	add.s32 	%r82, %r82, %r5;
	setp.lt.s32 	%p2, %r82, %r27;
	mov.f32 	%f248, %f251;
	@%p2 bra 	$L__BB1_2;
$L__BB1_3:
	mov.b32 	%r34, %f251;
	shfl.sync.down.b32	%r8|%p3, %r34, 16, 31, -1;
	mov.b32 	%r35, %f250;
	shfl.sync.down.b32	%r9|%p4, %r35, 16, 31, -1;
	setp.gt.u32 	%p5, %r3, 15;
	@%p5 bra 	$L__BB1_5;
	mov.b32 	%f68, %r9;
	mov.b32 	%f69, %r8;
	max.f32 	%f7, %f251, %f69;
	sub.f32 	%f70, %f251, %f7;
	fma.rn.f32 	%f71, %f70, 0f3BBB989D, 0f3F000000;
	cvt.sat.f32.f32 	%f72, %f71;
	mov.f32 	%f73, 0f4B400001;
	mov.f32 	%f74, 0f437C0000;
	fma.rm.f32 	%f75, %f72, %f74, %f73;
	add.f32 	%f76, %f75, 0fCB40007F;
	neg.f32 	%f77, %f76;
	fma.rn.f32 	%f78, %f70, 0f3FB8AA3B, %f77;
	fma.rn.f32 	%f79, %f70, 0f32A57060, %f78;
	mov.b32 	%r36, %f75;
	shl.b32 	%r37, %r36, 23;
	mov.b32 	%f80, %r37;
	ex2.approx.ftz.f32 	%f81, %f79;
	mul.f32 	%f82, %f81, %f80;
	sub.f32 	%f83, %f69, %f7;
	fma.rn.f32 	%f84, %f83, 0f3BBB989D, 0f3F000000;
	cvt.sat.f32.f32 	%f85, %f84;
	fma.rm.f32 	%f86, %f85, %f74, %f73;
	add.f32 	%f87, %f86, 0fCB40007F;
	neg.f32 	%f88, %f87;
	fma.rn.f32 	%f89, %f83, 0f3FB8AA3B, %f88;
	fma.rn.f32 	%f90, %f83, 0f32A57060, %f89;
	mov.b32 	%r38, %f86;
	shl.b32 	%r39, %r38, 23;
	mov.b32 	%f91, %r39;
	ex2.approx.ftz.f32 	%f92, %f90;
	mul.f32 	%f93, %f92, %f91;
	mul.f32 	%f94, %f93, %f68;
	fma.rn.f32 	%f250, %f250, %f82, %f94;
	mov.f32 	%f251, %f7;
$L__BB1_5:
	mov.b32 	%r40, %f251;
	shfl.sync.down.b32	%r10|%p6, %r40, 8, 31, -1;
	mov.b32 	%r41, %f250;
	shfl.sync.down.b32	%r11|%p7, %r41, 8, 31, -1;
	setp.gt.u32 	%p8, %r3, 7;
	@%p8 bra 	$L__BB1_7;
	mov.b32 	%f95, %r11;
	mov.b32 	%f96, %r10;
	max.f32 	%f11, %f251, %f96;
	sub.f32 	%f97, %f251, %f11;
	fma.rn.f32 	%f98, %f97, 0f3BBB989D, 0f3F000000;
	cvt.sat.f32.f32 	%f99, %f98;
	mov.f32 	%f100, 0f4B400001;
	mov.f32 	%f101, 0f437C0000;
	fma.rm.f32 	%f102, %f99, %f101, %f100;
	add.f32 	%f103, %f102, 0fCB40007F;
	neg.f32 	%f104, %f103;
	fma.rn.f32 	%f105, %f97, 0f3FB8AA3B, %f104;
	fma.rn.f32 	%f106, %f97, 0f32A57060, %f105;
	mov.b32 	%r42, %f102;
	shl.b32 	%r43, %r42, 23;
	mov.b32 	%f107, %r43;
	ex2.approx.ftz.f32 	%f108, %f106;
	mul.f32 	%f109, %f108, %f107;
	sub.f32 	%f110, %f96, %f11;
	fma.rn.f32 	%f111, %f110, 0f3BBB989D, 0f3F000000;
	cvt.sat.f32.f32 	%f112, %f111;
	fma.rm.f32 	%f113, %f112, %f101, %f100;
	add.f32 	%f114, %f113, 0fCB40007F;
	neg.f32 	%f115, %f114;
	fma.rn.f32 	%f116, %f110, 0f3FB8AA3B, %f115;
	fma.rn.f32 	%f117, %f110, 0f32A57060, %f116;
	mov.b32 	%r44, %f113;
	shl.b32 	%r45, %r44, 23;
	mov.b32 	%f118, %r45;
	ex2.approx.ftz.f32 	%f119, %f117;
	mul.f32 	%f120, %f119, %f118;
	mul.f32 	%f121, %f120, %f95;
	fma.rn.f32 	%f250, %f250, %f109, %f121;
	mov.f32 	%f251, %f11;
$L__BB1_7:
	mov.b32 	%r46, %f251;
	shfl.sync.down.b32	%r12|%p9, %r46, 4, 31, -1;
	mov.b32 	%r47, %f250;
	shfl.sync.down.b32	%r13|%p10, %r47, 4, 31, -1;
	setp.gt.u32 	%p11, %r3, 3;
	@%p11 bra 	$L__BB1_9;
	mov.b32 	%f122, %r13;
	mov.b32 	%f123, %r12;
	max.f32 	%f15, %f251, %f123;
	sub.f32 	%f124, %f251, %f15;
	fma.rn.f32 	%f125, %f124, 0f3BBB989D, 0f3F000000;
	cvt.sat.f32.f32 	%f126, %f125;
	mov.f32 	%f127, 0f4B400001;
	mov.f32 	%f128, 0f437C0000;
	fma.rm.f32 	%f129, %f126, %f128, %f127;
	add.f32 	%f130, %f129, 0fCB40007F;
	neg.f32 	%f131, %f130;
	fma.rn.f32 	%f132, %f124, 0f3FB8AA3B, %f131;
	fma.rn.f32 	%f133, %f124, 0f32A57060, %f132;
	mov.b32 	%r48, %f129;
	shl.b32 	%r49, %r48, 23;
	mov.b32 	%f134, %r49;
	ex2.approx.ftz.f32 	%f135, %f133;
	mul.f32 	%f136, %f135, %f134;
	sub.f32 	%f137, %f123, %f15;
	fma.rn.f32 	%f138, %f137, 0f3BBB989D, 0f3F000000;
	cvt.sat.f32.f32 	%f139, %f138;
	fma.rm.f32 	%f140, %f139, %f128, %f127;
	add.f32 	%f141, %f140, 0fCB40007F;
	neg.f32 	%f142, %f141;
	fma.rn.f32 	%f143, %f137, 0f3FB8AA3B, %f142;
	fma.rn.f32 	%f144, %f137, 0f32A57060, %f143;
	mov.b32 	%r50, %f140;
	shl.b32 	%r51, %r50, 23;
	mov.b32 	%f145, %r51;
	ex2.approx.ftz.f32 	%f146, %f144;
	mul.f32 	%f147, %f146, %f145;
	mul.f32 	%f148, %f147, %f122;
	fma.rn.f32 	%f250, %f250, %f136, %f148;
	mov.f32 	%f251, %f15;
$L__BB1_9:
	mov.b32 	%r52, %f251;
	shfl.sync.down.b32	%r14|%p12, %r52, 2, 31, -1;
	mov.b32 	%r53, %f250;
	shfl.sync.down.b32	%r15|%p13, %r53, 2, 31, -1;
	setp.gt.u32 	%p14, %r3, 1;
	@%p14 bra 	$L__BB1_11;
	mov.b32 	%f149, %r15;
	mov.b32 	%f150, %r14;
	max.f32 	%f19, %f251, %f150;
	sub.f32 	%f151, %f251, %f19;
	fma.rn.f32 	%f152, %f151, 0f3BBB989D, 0f3F000000;
	cvt.sat.f32.f32 	%f153, %f152;
	mov.f32 	%f154, 0f4B400001;
	mov.f32 	%f155, 0f437C0000;
	fma.rm.f32 	%f156, %f153, %f155, %f154;
	add.f32 	%f157, %f156, 0fCB40007F;
	neg.f32 	%f158, %f157;
	fma.rn.f32 	%f159, %f151, 0f3FB8AA3B, %f158;
	fma.rn.f32 	%f160, %f151, 0f32A57060, %f159;
	mov.b32 	%r54, %f156;
	shl.b32 	%r55, %r54, 23;
	mov.b32 	%f161, %r55;
	ex2.approx.ftz.f32 	%f162, %f160;
	mul.f32 	%f163, %f162, %f161;
	sub.f32 	%f164, %f150, %f19;
	fma.rn.f32 	%f165, %f164, 0f3BBB989D, 0f3F000000;
	cvt.sat.f32.f32 	%f166, %f165;
	fma.rm.f32 	%f167, %f166, %f155, %f154;
	add.f32 	%f168, %f167, 0fCB40007F;
	neg.f32 	%f169, %f168;
	fma.rn.f32 	%f170, %f164, 0f3FB8AA3B, %f169;
	fma.rn.f32 	%f171, %f164, 0f32A57060, %f170;
	mov.b32 	%r56, %f167;
	shl.b32 	%r57, %r56, 23;
	mov.b32 	%f172, %r57;
	ex2.approx.ftz.f32 	%f173, %f171;
	mul.f32 	%f174, %f173, %f172;
	mul.f32 	%f175, %f174, %f149;
	fma.rn.f32 	%f250, %f250, %f163, %f175;
	mov.f32 	%f251, %f19;
$L__BB1_11:
	mov.b32 	%r58, %f251;
	shfl.sync.down.b32	%r16|%p15, %r58, 1, 31, -1;
	mov.b32 	%r59, %f250;
	shfl.sync.down.b32	%r17|%p16, %r59, 1, 31, -1;
	setp.ne.s32 	%p17, %r3, 0;
	@%p17 bra 	$L__BB1_13;
	mov.b32 	%f176, %r17;
	mov.b32 	%f177, %r16;
	max.f32 	%f23, %f251, %f177;
	sub.f32 	%f178, %f251, %f23;
	fma.rn.f32 	%f179, %f178, 0f3BBB989D, 0f3F000000;
	cvt.sat.f32.f32 	%f180, %f179;
	mov.f32 	%f181, 0f4B400001;
	mov.f32 	%f182, 0f437C0000;
	fma.rm.f32 	%f183, %f180, %f182, %f181;
	add.f32 	%f184, %f183, 0fCB40007F;
	neg.f32 	%f185, %f184;
	fma.rn.f32 	%f186, %f178, 0f3FB8AA3B, %f185;
	fma.rn.f32 	%f187, %f178, 0f32A57060, %f186;
	mov.b32 	%r60, %f183;
	shl.b32 	%r61, %r60, 23;
	mov.b32 	%f188, %r61;
	ex2.approx.ftz.f32 	%f189, %f187;
	mul.f32 	%f190, %f189, %f188;
	sub.f32 	%f191, %f177, %f23;
	fma.rn.f32 	%f192, %f191, 0f3BBB989D, 0f3F000000;
	cvt.sat.f32.f32 	%f193, %f192;
	fma.rm.f32 	%f194, %f193, %f182, %f181;
	add.f32 	%f195, %f194, 0fCB40007F;
	neg.f32 	%f196, %f195;
	fma.rn.f32 	%f197, %f191, 0f3FB8AA3B, %f196;
	fma.rn.f32 	%f198, %f191, 0f32A57060, %f197;
	mov.b32 	%r62, %f194;
	shl.b32 	%r63, %r62, 23;
	mov.b32 	%f199, %r63;
	ex2.approx.ftz.f32 	%f200, %f198;
	mul.f32 	%f201, %f200, %f199;
	mul.f32 	%f202, %f201, %f176;
	fma.rn.f32 	%f250, %f250, %f190, %f202;
	mov.f32 	%f251, %f23;
$L__BB1_13:
	setp.ne.s32 	%p18, %r3, 0;
	@%p18 bra 	$L__BB1_15;
	shr.u32 	%r64, %r84, 2;
	mov.u32 	%r65, shared_data;
	add.s32 	%r66, %r65, %r64;
	st.shared.v2.f32 	[%r66], {%f251, %f250};
$L__BB1_15:
	bar.sync 	0;
	setp.gt.u32 	%p19, %r84, 31;
	@%p19 bra 	$L__BB1_22;
	mov.u32 	%r18, %ntid.x;
	shr.u32 	%r67, %r18, 5;
	setp.ge.u32 	%p20, %r84, %r67;
	mov.f32 	%f266, 0f00000000;
	mov.f32 	%f265, 0f7F800000;
	@%p20 bra 	$L__BB1_18;
	shl.b32 	%r68, %r84, 3;
	mov.u32 	%r69, shared_data;
	add.s32 	%r70, %r69, %r68;
	ld.shared.v2.f32 	{%f265, %f266}, [%r70];
$L__BB1_18:
	add.s32 	%r19, %r18, 31;
	setp.lt.u32 	%p21, %r18, 33;
	@%p21 bra 	$L__BB1_21;
	shr.u32 	%r20, %r19, 5;
	mov.b32 	%r83, 1;
	mov.u32 	%r73, shared_data;
	mov.f32 	%f264, %f265;
$L__BB1_20:
	shl.b32 	%r72, %r83, 3;
	add.s32 	%r74, %r73, %r72;
	ld.shared.v2.f32 	{%f205, %f206}, [%r74];
	shl.b32 	%r83, %r83, 1;
	max.f32 	%f265, %f264, %f205;
	sub.f32 	%f207, %f264, %f265;
	fma.rn.f32 	%f208, %f207, 0f3BBB989D, 0f3F000000;
	cvt.sat.f32.f32 	%f209, %f208;
	mov.f32 	%f210, 0f4B400001;
	mov.f32 	%f211, 0f437C0000;
	fma.rm.f32 	%f212, %f209, %f211, %f210;
	add.f32 	%f213, %f212, 0fCB40007F;
	neg.f32 	%f214, %f213;
	fma.rn.f32 	%f215, %f207, 0f3FB8AA3B, %f214;
	fma.rn.f32 	%f216, %f207, 0f32A57060, %f215;
	mov.b32 	%r75, %f212;
	shl.b32 	%r76, %r75, 23;
	mov.b32 	%f217, %r76;
	ex2.approx.ftz.f32 	%f218, %f216;
	mul.f32 	%f219, %f218, %f217;
	sub.f32 	%f220, %f205, %f265;
	fma.rn.f32 	%f221, %f220, 0f3BBB989D, 0f3F000000;
	cvt.sat.f32.f32 	%f222, %f221;
	fma.rm.f32 	%f223, %f222, %f211, %f210;
	add.f32 	%f224, %f223, 0fCB40007F;
	neg.f32 	%f225, %f224;
	fma.rn.f32 	%f226, %f220, 0f3FB8AA3B, %f225;
	fma.rn.f32 	%f227, %f220, 0f32A57060, %f226;
	mov.b32 	%r77, %f223;
	shl.b32 	%r78, %r77, 23;
	mov.b32 	%f228, %r78;
	ex2.approx.ftz.f32 	%f229, %f227;
	mul.f32 	%f230, %f229, %f228;
	mul.f32 	%f231, %f206, %f230;
	fma.rn.f32 	%f266, %f266, %f219, %f231;
	setp.lt.u32 	%p22, %r83, %r20;
	mov.f32 	%f264, %f265;
	@%p22 bra 	$L__BB1_20;
$L__BB1_21:
	st.shared.v2.f32 	[shared_data], {%f265, %f266};
$L__BB1_22:
	bar.sync 	0;
	setp.ge.s32 	%p23, %r84, %r27;
	@%p23 bra 	$L__BB1_25;
	ld.shared.v2.f32 	{%f38, %f37}, [shared_data];
	mul.lo.s32 	%r23, %r27, %r1;
	mov.u32 	%r24, %ntid.x;
$L__BB1_24:
	add.s32 	%r79, %r84, %r23;
	mul.wide.s32 	%rd5, %r79, 4;
	add.s64 	%rd6, %rd1, %rd5;
	ld.global.f32 	%f232, [%rd6];
	sub.f32 	%f233, %f232, %f38;
	fma.rn.f32 	%f234, %f233, 0f3BBB989D, 0f3F000000;
	cvt.sat.f32.f32 	%f235, %f234;
	mov.f32 	%f236, 0f4B400001;
	mov.f32 	%f237, 0f437C0000;
	fma.rm.f32 	%f238, %f235, %f237, %f236;
	add.f32 	%f239, %f238, 0fCB40007F;
	neg.f32 	%f240, %f239;
	fma.rn.f32 	%f241, %f233, 0f3FB8AA3B, %f240;
	fma.rn.f32 	%f242, %f233, 0f32A57060, %f241;
	mov.b32 	%r80, %f238;
	shl.b32 	%r81, %r80, 23;
	mov.b32 	%f243, %r81;
	ex2.approx.ftz.f32 	%f244, %f242;
	mul.f32 	%f245, %f244, %f243;
	div.rn.f32 	%f246, %f245, %f37;
	st.global.f32 	[%rd6], %f246;
	add.s32 	%r84, %r84, %r24;
	setp.lt.s32 	%p24, %r84, %r27;
	@%p24 bra 	$L__BB1_24;
$L__BB1_25:
	ret;

}
	// .globl	_Z25SgemmOptimizedLargeKernelILi64EEvPfS0_S0_ib
.visible .entry _Z25SgemmOptimizedLargeKernelILi64EEvPfS0_S0_ib(
	.param .u64 .ptr .align 1 _Z25SgemmOptimizedLargeKernelILi64EEvPfS0_S0_ib_param_0,
	.param .u64 .ptr .align 1 _Z25SgemmOptimizedLargeKernelILi64EEvPfS0_S0_ib_param_1,
	.param .u64 .ptr .align 1 _Z25SgemmOptimizedLargeKernelILi64EEvPfS0_S0_ib_param_2,
	.param .u32 _Z25SgemmOptimizedLargeKernelILi64EEvPfS0_S0_ib_param_3,
	.param .u8 _Z25SgemmOptimizedLargeKernelILi64EEvPfS0_S0_ib_param_4
)
{
	.reg .pred 	%p<86>;
	.reg .b16 	%rs<3>;
	.reg .b32 	%r<164>;
	.reg .b32 	%f<403>;
	.reg .b64 	%rd<70>;
	// demoted variable
	.shared .align 16 .b8 _ZZ25SgemmOptimizedLargeKernelILi64EEvPfS0_S0_ibE5smemA[20480];
	// demoted variable
	.shared .align 16 .b8 _ZZ25SgemmOptimizedLargeKernelILi64EEvPfS0_S0_ibE5smemB[20480];
	ld.param.u64 	%rd17, [_Z25SgemmOptimizedLargeKernelILi64EEvPfS0_S0_ib_param_0];
	ld.param.u64 	%rd18, [_Z25SgemmOptimizedLargeKernelILi64EEvPfS0_S0_ib_param_1];
	ld.param.u64 	%rd19, [_Z25SgemmOptimizedLargeKernelILi64EEvPfS0_S0_ib_param_2];
	ld.param.u32 	%r41, [_Z25SgemmOptimizedLargeKernelILi64EEvPfS0_S0_ib_param_3];
	cvta.to.global.u64 	%rd1, %rd19;
	cvta.to.global.u64 	%rd2, %rd18;
	cvta.to.global.u64 	%rd3, %rd17;
	mov.u32 	%r42, %tid.x;
	mov.u32 	%r43, %tid.y;
	mov.u32 	%r44, %ctaid.y;
	shl.b32 	%r45, %r44, 6;
	mov.u32 	%r46, %ctaid.x;
	shl.b32 	%r2, %r46, 6;
	shl.b32 	%r3, %r43, 1;
	shl.b32 	%r4, %r42, 3;
	add.s32 	%r5, %r45, %r3;
	mul.lo.s32 	%r6, %r41, %r5;
	add.s32 	%r7, %r6, %r4;
	and.b32  	%r47, %r6, 2;
	setp.eq.s32 	%p5, %r47, 0;
	setp.lt.s32 	%p6, %r5, %r41;
	and.pred  	%p1, %p6, %p5;
	or.b32  	%r8, %r4, 3;
	setp.lt.s32 	%p7, %r8, %r41;
	and.pred  	%p2, %p1, %p7;
	not.pred 	%p8, %p2;
	@%p8 bra 	$L__BB2_2;
	mul.wide.s32 	%rd21, %r7, 4;
	add.s64 	%rd22, %rd3, %rd21;
	ld.global.nc.v4.f32 	{%f305, %f304, %f303, %f302}, [%rd22];
	bra.uni 	$L__BB2_10;
$L__BB2_2:
	max.s32 	%r48, %r5, %r4;
	setp.ge.s32 	%p9, %r48, %r41;
	mul.wide.s32 	%rd20, %r7, 4;
	add.s64 	%rd4, %rd3, %rd20;
	mov.f32 	%f305, 0f00000000;
	@%p9 bra 	$L__BB2_4;
	ld.global.nc.f32 	%f305, [%rd4];
$L__BB2_4:
	add.s32 	%r49, %r4, 1;
	max.s32 	%r50, %r5, %r49;
	setp.ge.s32 	%p10, %r50, %r41;
	mov.f32 	%f304, 0f00000000;
	@%p10 bra 	$L__BB2_6;
	ld.global.nc.f32 	%f304, [%rd4+4];
$L__BB2_6:
	add.s32 	%r51, %r4, 2;
	max.s32 	%r52, %r5, %r51;
	setp.ge.s32 	%p11, %r52, %r41;
	mov.f32 	%f303, 0f00000000;
	@%p11 bra 	$L__BB2_8;
	ld.global.nc.f32 	%f303, [%rd4+8];
$L__BB2_8:
	max.s32 	%r53, %r5, %r8;
	setp.ge.s32 	%p12, %r53, %r41;
	mov.f32 	%f302, 0f00000000;
	@%p12 bra 	$L__BB2_10;
	ld.global.nc.f32 	%f302, [%rd4+12];
$L__BB2_10:
	setp.lt.s32 	%p13, %r8, %r41;
	mov.u32 	%r54, _ZZ25SgemmOptimizedLargeKernelILi64EEvPfS0_S0_ibE5smemA;
	mad.lo.s32 	%r55, %r3, 160, %r54;
	shl.b32 	%r56, %r42, 4;
	add.s32 	%r9, %r55, %r56;
	st.shared.v4.f32 	[%r9], {%f305, %f304, %f303, %f302};
	add.s32 	%r10, %r5, 1;
	add.s32 	%r11, %r6, %r41;
	add.s32 	%r12, %r7, %r41;
	and.b32  	%r57, %r11, 3;
	setp.eq.s32 	%p14, %r57, 0;
	setp.lt.s32 	%p15, %r10, %r41;
	and.pred  	%p3, %p15, %p14;
	and.pred  	%p4, %p3, %p13;
	not.pred 	%p16, %p4;
	@%p16 bra 	$L__BB2_12;
	mul.wide.s32 	%rd24, %r12, 4;
	add.s64 	%rd25, %rd3, %rd24;
	ld.global.nc.v4.f32 	{%f312, %f311, %f310, %f309}, [%rd25];
	bra.uni 	$L__BB2_20;
$L__BB2_12:
	max.s32 	%r58, %r10, %r4;
	setp.ge.s32 	%p17, %r58, %r41;
	mul.wide.s32 	%rd23, %r12, 4;
	add.s64 	%rd5, %rd3, %rd23;
	mov.f32 	%f312, 0f00000000;
	@%p17 bra 	$L__BB2_14;
	ld.global.nc.f32 	%f312, [%rd5];
$L__BB2_14:
	add.s32 	%r59, %r4, 1;
	max.s32 	%r60, %r10, %r59;
	setp.ge.s32 	%p18, %r60, %r41;
	mov.f32 	%f311, 0f00000000;
	@%p18 bra 	$L__BB2_16;
	ld.global.nc.f32 	%f311, [%rd5+4];
$L__BB2_16:
	add.s32 	%r61, %r4, 2;
	max.s32 	%r62, %r10, %r61;
	setp.ge.s32 	%p19, %r62, %r41;
	mov.f32 	%f310, 0f00000000;
	@%p19 bra 	$L__BB2_18;
	ld.global.nc.f32 	%f310, [%rd5+8];
$L__BB2_18:
	max.s32 	%r63, %r10, %r8;
	setp.ge.s32 	%p20, %r63, %r41;
	mov.f32 	%f309, 0f00000000;
	@%p20 bra 	$L__BB2_20;
	ld.global.nc.f32 	%f309, [%rd5+12];
$L__BB2_20:
	st.shared.v4.f32 	[%r9+160], {%f312, %f311, %f310, %f309};
	@%p8 bra 	$L__BB2_22;
	mul.wide.s32 	%rd27, %r7, 4;
	add.s64 	%rd28, %rd2, %rd27;
	ld.global.nc.v4.f32 	{%f319, %f318, %f317, %f316}, [%rd28];
	bra.uni 	$L__BB2_30;
$L__BB2_22:
	max.s32 	%r64, %r5, %r4;
	setp.ge.s32 	%p22, %r64, %r41;
	mul.wide.s32 	%rd26, %r7, 4;
	add.s64 	%rd6, %rd2, %rd26;
	mov.f32 	%f319, 0f00000000;
	@%p22 bra 	$L__BB2_24;
	ld.global.nc.f32 	%f319, [%rd6];
$L__BB2_24:
	add.s32 	%r65, %r4, 1;
	max.s32 	%r66, %r5, %r65;
	setp.ge.s32 	%p23, %r66, %r41;
	mov.f32 	%f318, 0f00000000;
	@%p23 bra 	$L__BB2_26;
	ld.global.nc.f32 	%f318, [%rd6+4];
$L__BB2_26:
	add.s32 	%r67, %r4, 2;
	max.s32 	%r68, %r5, %r67;
	setp.ge.s32 	%p24, %r68, %r41;
	mov.f32 	%f317, 0f00000000;
	@%p24 bra 	$L__BB2_28;
	ld.global.nc.f32 	%f317, [%rd6+8];
$L__BB2_28:
	max.s32 	%r69, %r5, %r8;
	setp.ge.s32 	%p25, %r69, %r41;
	mov.f32 	%f316, 0f00000000;
	@%p25 bra 	$L__BB2_30;
	ld.global.nc.f32 	%f316, [%rd6+12];
$L__BB2_30:
	mov.u32 	%r70, _ZZ25SgemmOptimizedLargeKernelILi64EEvPfS0_S0_ibE5smemB;
	mad.lo.s32 	%r71, %r3, 160, %r70;
	add.s32 	%r13, %r71, %r56;
	st.shared.v4.f32 	[%r13], {%f319, %f318, %f317, %f316};
	@%p16 bra 	$L__BB2_32;
	mul.wide.s32 	%rd30, %r12, 4;
	add.s64 	%rd31, %rd2, %rd30;
	ld.global.nc.v4.f32 	{%f326, %f325, %f324, %f323}, [%rd31];
	bra.uni 	$L__BB2_40;
$L__BB2_32:
	max.s32 	%r73, %r10, %r4;
	setp.ge.s32 	%p27, %r73, %r41;
	mul.wide.s32 	%rd29, %r12, 4;
	add.s64 	%rd7, %rd2, %rd29;
	mov.f32 	%f326, 0f00000000;
	@%p27 bra 	$L__BB2_34;
	ld.global.nc.f32 	%f326, [%rd7];
$L__BB2_34:
	add.s32 	%r74, %r4, 1;
	max.s32 	%r75, %r10, %r74;
	setp.ge.s32 	%p28, %r75, %r41;
	mov.f32 	%f325, 0f00000000;
	@%p28 bra 	$L__BB2_36;
	ld.global.nc.f32 	%f325, [%rd7+4];
$L__BB2_36:
	add.s32 	%r76, %r4, 2;
	max.s32 	%r77, %r10, %r76;
	setp.ge.s32 	%p29, %r77, %r41;
	mov.f32 	%f324, 0f00000000;
	@%p29 bra 	$L__BB2_38;
	ld.global.nc.f32 	%f324, [%rd7+8];
$L__BB2_38:
	max.s32 	%r78, %r10, %r8;
	setp.ge.s32 	%p30, %r78, %r41;
	mov.f32 	%f323, 0f00000000;
	@%p30 bra 	$L__BB2_40;
	ld.global.nc.f32 	%f323, [%rd7+12];
$L__BB2_40:
	st.shared.v4.f32 	[%r13+160], {%f326, %f325, %f324, %f323};
	bar.sync 	0;
	setp.lt.s32 	%p31, %r41, 65;
	mov.f32 	%f371, 0f00000000;
	mov.f32 	%f372, %f371;
	mov.f32 	%f373, %f371;
	mov.f32 	%f374, %f371;
	mov.f32 	%f375, %f371;
	mov.f32 	%f376, %f371;
	mov.f32 	%f377, %f371;
	mov.f32 	%f378, %f371;
	mov.f32 	%f379, %f371;
	mov.f32 	%f380, %f371;
	mov.f32 	%f381, %f371;
	mov.f32 	%f382, %f371;
	mov.f32 	%f383, %f371;
	mov.f32 	%f384, %f371;
	mov.f32 	%f385, %f371;
	mov.f32 	%f386, %f371;
	@%p31 bra 	$L__BB2_85;
	add.s32 	%r14, %r2, %r4;
	mov.b32 	%r161, 0;
	mov.b32 	%r160, 1;
	mov.b32 	%r159, 64;
	mov.f32 	%f371, 0f00000000;
	not.pred 	%p33, %p1;
$L__BB2_42:
	add.s32 	%r18, %r6, %r4;
	add.s32 	%r19, %r8, %r159;
	setp.ge.s32 	%p32, %r19, %r41;
	or.pred  	%p34, %p33, %p32;
	@%p34 bra 	$L__BB2_44;
	add.s32 	%r88, %r18, %r159;
	mul.wide.u32 	%rd33, %r88, 4;
	add.s64 	%rd34, %rd3, %rd33;
	ld.global.nc.v4.f32 	{%f346, %f347, %f348, %f349}, [%rd34];
	bra.uni 	$L__BB2_52;
$L__BB2_44:
	add.s32 	%r82, %r159, %r4;
	max.s32 	%r83, %r5, %r82;
	setp.ge.s32 	%p35, %r83, %r41;
	add.s32 	%r84, %r18, %r159;
	mul.wide.u32 	%rd32, %r84, 4;
	add.s64 	%rd8, %rd3, %rd32;
	mov.f32 	%f346, 0f00000000;
	@%p35 bra 	$L__BB2_46;
	ld.global.nc.f32 	%f346, [%rd8];
$L__BB2_46:
	add.s32 	%r85, %r19, -2;
	max.s32 	%r86, %r5, %r85;
	setp.ge.s32 	%p36, %r86, %r41;
	mov.f32 	%f347, 0f00000000;
	@%p36 bra 	$L__BB2_48;
	ld.global.nc.f32 	%f347, [%rd8+4];
$L__BB2_48:
	setp.ge.s32 	%p37, %r5, %r41;
	setp.gt.s32 	%p38, %r19, %r41;
	mov.f32 	%f348, 0f00000000;
	or.pred  	%p39, %p37, %p38;
	@%p39 bra 	$L__BB2_50;
	ld.global.nc.f32 	%f348, [%rd8+8];
$L__BB2_50:
	max.s32 	%r87, %r5, %r19;
	setp.ge.s32 	%p40, %r87, %r41;
	mov.f32 	%f349, 0f00000000;
	@%p40 bra 	$L__BB2_52;
	ld.global.nc.f32 	%f349, [%rd8+12];
$L__BB2_52:
	add.s32 	%r89, %r14, 3;
	mov.u32 	%r90, %tid.x;
	shl.b32 	%r91, %r90, 4;
	mov.u32 	%r92, _ZZ25SgemmOptimizedLargeKernelILi64EEvPfS0_S0_ibE5smemA;
	add.s32 	%r93, %r92, %r91;
	mad.lo.s32 	%r94, %r160, 10240, %r93;
	mad.lo.s32 	%r20, %r3, 160, %r94;
	st.shared.v4.f32 	[%r20], {%f346, %f347, %f348, %f349};
	add.s32 	%r95, %r159, %r3;
	mul.lo.s32 	%r21, %r95, %r41;
	shr.u32 	%r96, %r21, 1;
	and.b32  	%r97, %r96, 1;
	setp.eq.b32 	%p41, %r97, 1;
	max.s32 	%r98, %r95, %r89;
	setp.ge.s32 	%p42, %r98, %r41;
	or.pred  	%p43, %p42, %p41;
	@%p43 bra 	$L__BB2_54;
	add.s32 	%r112, %r21, %r14;
	mul.wide.s32 	%rd42, %r112, 4;
	add.s64 	%rd43, %rd2, %rd42;
	ld.global.nc.v4.f32 	{%f353, %f354, %f355, %f356}, [%rd43];
	bra.uni 	$L__BB2_62;
$L__BB2_54:
	add.s32 	%r22, %r159, %r3;
	max.s32 	%r99, %r22, %r14;
	setp.ge.s32 	%p44, %r99, %r41;
	add.s32 	%r100, %r21, %r14;
	mul.wide.s32 	%rd35, %r100, 4;
	add.s64 	%rd9, %rd2, %rd35;
	mov.f32 	%f353, 0f00000000;
	@%p44 bra 	$L__BB2_56;
	ld.global.nc.f32 	%f353, [%rd9];
$L__BB2_56:
	add.s32 	%r101, %r14, 1;
	max.s32 	%r102, %r22, %r101;
	setp.ge.s32 	%p45, %r102, %r41;
	mov.f32 	%f354, 0f00000000;
	@%p45 bra 	$L__BB2_58;
	add.s32 	%r103, %r21, %r14;
	mul.wide.s32 	%rd36, %r103, 4;
	add.s64 	%rd37, %rd2, %rd36;
	ld.global.nc.f32 	%f354, [%rd37+4];
$L__BB2_58:
	add.s32 	%r104, %r159, %r3;
	add.s32 	%r105, %r14, 2;
	max.s32 	%r106, %r104, %r105;
	setp.ge.s32 	%p46, %r106, %r41;
	mov.f32 	%f355, 0f00000000;
	@%p46 bra 	$L__BB2_60;
	add.s32 	%r107, %r21, %r14;
	mul.wide.s32 	%rd38, %r107, 4;
	add.s64 	%rd39, %rd2, %rd38;
	ld.global.nc.f32 	%f355, [%rd39+8];
$L__BB2_60:
	add.s32 	%r108, %r159, %r3;
	add.s32 	%r109, %r14, 3;
	max.s32 	%r110, %r108, %r109;
	setp.ge.s32 	%p47, %r110, %r41;
	mov.f32 	%f356, 0f00000000;
	@%p47 bra 	$L__BB2_62;
	add.s32 	%r111, %r21, %r14;
	mul.wide.s32 	%rd40, %r111, 4;
	add.s64 	%rd41, %rd2, %rd40;
	ld.global.nc.f32 	%f356, [%rd41+12];
$L__BB2_62:
	setp.lt.s32 	%p48, %r19, %r41;
	mov.u32 	%r113, %tid.x;
	shl.b32 	%r114, %r113, 4;
	mov.u32 	%r115, _ZZ25SgemmOptimizedLargeKernelILi64EEvPfS0_S0_ibE5smemB;
	add.s32 	%r116, %r115, %r114;
	mad.lo.s32 	%r117, %r160, 10240, %r116;
	mad.lo.s32 	%r23, %r3, 160, %r117;
	st.shared.v4.f32 	[%r23], {%f353, %f354, %f355, %f356};
	and.pred  	%p49, %p3, %p48;
	@%p49 bra 	$L__BB2_71;
	add.s32 	%r118, %r159, %r4;
	max.s32 	%r119, %r10, %r118;
	setp.ge.s32 	%p50, %r119, %r41;
	add.s32 	%r120, %r12, %r159;
	mul.wide.u32 	%rd44, %r120, 4;
	add.s64 	%rd10, %rd3, %rd44;
	mov.f32 	%f360, 0f00000000;
	@%p50 bra 	$L__BB2_65;
	ld.global.nc.f32 	%f360, [%rd10];
$L__BB2_65:
	add.s32 	%r121, %r19, -2;
	max.s32 	%r122, %r10, %r121;
	setp.ge.s32 	%p51, %r122, %r41;
	mov.f32 	%f361, 0f00000000;
	@%p51 bra 	$L__BB2_67;
	ld.global.nc.f32 	%f361, [%rd10+4];
$L__BB2_67:
	setp.ge.s32 	%p52, %r10, %r41;
	setp.gt.s32 	%p53, %r19, %r41;
	mov.f32 	%f362, 0f00000000;
	or.pred  	%p54, %p52, %p53;
	@%p54 bra 	$L__BB2_69;
	ld.global.nc.f32 	%f362, [%rd10+8];
$L__BB2_69:
	max.s32 	%r123, %r10, %r19;
	setp.ge.s32 	%p55, %r123, %r41;
	mov.f32 	%f363, 0f00000000;
	@%p55 bra 	$L__BB2_72;
	ld.global.nc.f32 	%f363, [%rd10+12];
	bra.uni 	$L__BB2_72;
$L__BB2_71:
	add.s32 	%r124, %r12, %r159;
	mul.wide.u32 	%rd45, %r124, 4;
	add.s64 	%rd46, %rd3, %rd45;
	ld.global.nc.v4.f32 	{%f360, %f361, %f362, %f363}, [%rd46];
$L__BB2_72:
	add.s32 	%r125, %r14, 3;
	st.shared.v4.f32 	[%r20+160], {%f360, %f361, %f362, %f363};
	add.s32 	%r126, %r159, %r3;
	add.s32 	%r24, %r126, 1;
	add.s32 	%r127, %r21, %r41;
	add.s32 	%r25, %r127, %r14;
	and.b32  	%r128, %r127, 3;
	setp.eq.s32 	%p56, %r128, 0;
	max.s32 	%r129, %r24, %r125;
	setp.lt.s32 	%p57, %r129, %r41;
	and.pred  	%p58, %p57, %p56;
	@%p58 bra 	$L__BB2_81;
	max.s32 	%r130, %r24, %r14;
	setp.ge.s32 	%p59, %r130, %r41;
	mul.wide.s32 	%rd47, %r25, 4;
	add.s64 	%rd11, %rd2, %rd47;
	mov.f32 	%f367, 0f00000000;
	@%p59 bra 	$L__BB2_75;
	ld.global.nc.f32 	%f367, [%rd11];
$L__BB2_75:
	add.s32 	%r131, %r14, 1;
	max.s32 	%r132, %r24, %r131;
	setp.ge.s32 	%p60, %r132, %r41;
	mov.f32 	%f368, 0f00000000;
	@%p60 bra 	$L__BB2_77;
	ld.global.nc.f32 	%f368, [%rd11+4];
$L__BB2_77:
	add.s32 	%r133, %r14, 2;
	max.s32 	%r134, %r24, %r133;
	setp.ge.s32 	%p61, %r134, %r41;
	mov.f32 	%f369, 0f00000000;
	@%p61 bra 	$L__BB2_79;
	ld.global.nc.f32 	%f369, [%rd11+8];
$L__BB2_79:
	add.s32 	%r135, %r14, 3;
	max.s32 	%r136, %r24, %r135;
	setp.ge.s32 	%p62, %r136, %r41;
	mov.f32 	%f370, 0f00000000;
	@%p62 bra 	$L__BB2_82;
	ld.global.nc.f32 	%f370, [%rd11+12];
	bra.uni 	$L__BB2_82;
$L__BB2_81:
	mul.wide.s32 	%rd48, %r25, 4;
	add.s64 	%rd49, %rd2, %rd48;
	ld.global.nc.v4.f32 	{%f367, %f368, %f369, %f370}, [%rd49];
$L__BB2_82:
	st.shared.v4.f32 	[%r23+160], {%f367, %f368, %f369, %f370};
	bar.sync 	0;
	mov.u32 	%r138, %tid.y;
	shl.b32 	%r139, %r138, 4;
	mov.u32 	%r140, _ZZ25SgemmOptimizedLargeKernelILi64EEvPfS0_S0_ibE5smemA;
	add.s32 	%r141, %r139, %r140;
	mad.lo.s32 	%r142, %r161, 10240, %r141;
	add.s32 	%r162, %r142, 320;
	mov.b32 	%r163, 320;
	ld.param.s8 	%rs2, [_Z25SgemmOptimizedLargeKernelILi64EEvPfS0_S0_ib_param_4];
$L__BB2_83:
	setp.eq.s16 	%p63, %rs2, 0;
	mov.u32 	%r143, %tid.x;
	mov.u32 	%r144, %tid.y;
	selp.b32 	%r145, %r143, %r144, %p63;
	shl.b32 	%r146, %r145, 4;
	mov.u32 	%r147, _ZZ25SgemmOptimizedLargeKernelILi64EEvPfS0_S0_ibE5smemB;
	add.s32 	%r148, %r147, %r146;
	mad.lo.s32 	%r149, %r161, 10240, %r148;
	add.s32 	%r150, %r149, %r163;
	ld.shared.v4.f32 	{%f219, %f220, %f221, %f222}, [%r150+-320];
	ld.shared.v4.f32 	{%f223, %f224, %f225, %f226}, [%r162+-320];
	fma.rn.f32 	%f227, %f223, %f219, %f386;
	fma.rn.f32 	%f228, %f223, %f220, %f385;
	fma.rn.f32 	%f229, %f223, %f221, %f384;
	fma.rn.f32 	%f230, %f223, %f222, %f383;
	fma.rn.f32 	%f231, %f224, %f219, %f382;
	fma.rn.f32 	%f232, %f224, %f220, %f381;
	fma.rn.f32 	%f233, %f224, %f221, %f380;
	fma.rn.f32 	%f234, %f224, %f222, %f379;
	fma.rn.f32 	%f235, %f225, %f219, %f378;
	fma.rn.f32 	%f236, %f225, %f220, %f377;
	fma.rn.f32 	%f237, %f225, %f221, %f376;
	fma.rn.f32 	%f238, %f225, %f222, %f375;
	fma.rn.f32 	%f239, %f226, %f219, %f374;
	fma.rn.f32 	%f240, %f226, %f220, %f373;
	fma.rn.f32 	%f241, %f226, %f221, %f372;
	fma.rn.f32 	%f242, %f226, %f222, %f371;
	ld.shared.v4.f32 	{%f243, %f244, %f245, %f246}, [%r150+-160];
	ld.shared.v4.f32 	{%f247, %f248, %f249, %f250}, [%r162+-160];
	fma.rn.f32 	%f251, %f247, %f243, %f227;
	fma.rn.f32 	%f252, %f247, %f244, %f228;
	fma.rn.f32 	%f253, %f247, %f245, %f229;
	fma.rn.f32 	%f254, %f247, %f246, %f230;
	fma.rn.f32 	%f255, %f248, %f243, %f231;
	fma.rn.f32 	%f256, %f248, %f244, %f232;
	fma.rn.f32 	%f257, %f248, %f245, %f233;
	fma.rn.f32 	%f258, %f248, %f246, %f234;
	fma.rn.f32 	%f259, %f249, %f243, %f235;
	fma.rn.f32 	%f260, %f249, %f244, %f236;
	fma.rn.f32 	%f261, %f249, %f245, %f237;
	fma.rn.f32 	%f262, %f249, %f246, %f238;
	fma.rn.f32 	%f263, %f250, %f243, %f239;
	fma.rn.f32 	%f264, %f250, %f244, %f240;
	fma.rn.f32 	%f265, %f250, %f245, %f241;
	fma.rn.f32 	%f266, %f250, %f246, %f242;
	ld.shared.v4.f32 	{%f267, %f268, %f269, %f270}, [%r150];
	ld.shared.v4.f32 	{%f271, %f272, %f273, %f274}, [%r162];
	fma.rn.f32 	%f275, %f271, %f267, %f251;
	fma.rn.f32 	%f276, %f271, %f268, %f252;
	fma.rn.f32 	%f277, %f271, %f269, %f253;
	fma.rn.f32 	%f278, %f271, %f270, %f254;
	fma.rn.f32 	%f279, %f272, %f267, %f255;
	fma.rn.f32 	%f280, %f272, %f268, %f256;
	fma.rn.f32 	%f281, %f272, %f269, %f257;
	fma.rn.f32 	%f282, %f272, %f270, %f258;
	fma.rn.f32 	%f283, %f273, %f267, %f259;
	fma.rn.f32 	%f284, %f273, %f268, %f260;
	fma.rn.f32 	%f285, %f273, %f269, %f261;
	fma.rn.f32 	%f286, %f273, %f270, %f262;
	fma.rn.f32 	%f287, %f274, %f267, %f263;
	fma.rn.f32 	%f288, %f274, %f268, %f264;
	fma.rn.f32 	%f289, %f274, %f269, %f265;
	fma.rn.f32 	%f290, %f274, %f270, %f266;
	ld.shared.v4.f32 	{%f291, %f292, %f293, %f294}, [%r150+160];
	ld.shared.v4.f32 	{%f295, %f296, %f297, %f298}, [%r162+160];
	fma.rn.f32 	%f386, %f295, %f291, %f275;
	fma.rn.f32 	%f385, %f295, %f292, %f276;
	fma.rn.f32 	%f384, %f295, %f293, %f277;
	fma.rn.f32 	%f383, %f295, %f294, %f278;
	fma.rn.f32 	%f382, %f296, %f291, %f279;
	fma.rn.f32 	%f381, %f296, %f292, %f280;
	fma.rn.f32 	%f380, %f296, %f293, %f281;
	fma.rn.f32 	%f379, %f296, %f294, %f282;
	fma.rn.f32 	%f378, %f297, %f291, %f283;
	fma.rn.f32 	%f377, %f297, %f292, %f284;
	fma.rn.f32 	%f376, %f297, %f293, %f285;
	fma.rn.f32 	%f375, %f297, %f294, %f286;
	fma.rn.f32 	%f374, %f298, %f291, %f287;
	fma.rn.f32 	%f373, %f298, %f292, %f288;
	fma.rn.f32 	%f372, %f298, %f293, %f289;
	fma.rn.f32 	%f371, %f298, %f294, %f290;
	add.s32 	%r163, %r163, 640;
	add.s32 	%r162, %r162, 640;
	setp.ne.s32 	%p64, %r163, 2880;
	@%p64 bra 	$L__BB2_83;
	bar.sync 	0;
	xor.b32  	%r161, %r161, 1;
	xor.b32  	%r160, %r160, 1;
	add.s32 	%r159, %r159, 64;
	setp.lt.s32 	%p65, %r159, %r41;
	@%p65 bra 	$L__BB2_42;
$L__BB2_85:
	setp.ge.s32 	%p66, %r5, %r41;
	mov.u32 	%r151, %ctaid.x;
	shl.b32 	%r152, %r151, 6;
	add.s32 	%r34, %r152, %r4;
	@%p66 bra 	$L__BB2_121;
	setp.ge.s32 	%p67, %r34, %r41;
	@%p67 bra 	$L__BB2_88;
	add.s32 	%r153, %r34, %r6;
	mul.wide.s32 	%rd50, %r153, 4;
	add.s64 	%rd51, %rd1, %rd50;
	st.global.f32 	[%rd51], %f386;
$L__BB2_88:
	add.s32 	%r35, %r34, 1;
	setp.ge.s32 	%p68, %r35, %r41;
	cvt.s64.s32 	%rd52, %r6;
	cvt.s64.s32 	%rd12, %r34;
	add.s64 	%rd53, %rd12, %rd52;
	shl.b64 	%rd54, %rd53, 2;
	add.s64 	%rd13, %rd1, %rd54;
	@%p68 bra 	$L__BB2_90;
	st.global.f32 	[%rd13+4], %f385;
$L__BB2_90:
	add.s32 	%r36, %r34, 2;
	setp.ge.s32 	%p69, %r36, %r41;
	@%p69 bra 	$L__BB2_92;
	st.global.f32 	[%rd13+8], %f384;
$L__BB2_92:
	add.s32 	%r37, %r34, 3;
	setp.ge.s32 	%p70, %r37, %r41;
	@%p70 bra 	$L__BB2_94;
	st.global.f32 	[%rd13+12], %f383;
$L__BB2_94:
	setp.ge.s32 	%p71, %r10, %r41;
	@%p71 bra 	$L__BB2_121;
	setp.ge.s32 	%p72, %r34, %r41;
	@%p72 bra 	$L__BB2_97;
	add.s32 	%r154, %r34, %r11;
	mul.wide.s32 	%rd55, %r154, 4;
	add.s64 	%rd56, %rd1, %rd55;
	st.global.f32 	[%rd56], %f382;
$L__BB2_97:
	setp.ge.s32 	%p73, %r35, %r41;
	cvt.s64.s32 	%rd57, %r11;
	add.s64 	%rd58, %rd12, %rd57;
	shl.b64 	%rd59, %rd58, 2;
	add.s64 	%rd14, %rd1, %rd59;
	@%p73 bra 	$L__BB2_99;
	st.global.f32 	[%rd14+4], %f381;
$L__BB2_99:
	setp.ge.s32 	%p74, %r36, %r41;
	@%p74 bra 	$L__BB2_101;
	st.global.f32 	[%rd14+8], %f380;
$L__BB2_101:
	setp.ge.s32 	%p75, %r37, %r41;
	@%p75 bra 	$L__BB2_103;
	st.global.f32 	[%rd14+12], %f379;
$L__BB2_103:
	add.s32 	%r155, %r5, 2;
	setp.ge.s32 	%p76, %r155, %r41;
	@%p76 bra 	$L__BB2_121;
	setp.ge.s32 	%p77, %r34, %r41;
	add.s32 	%r38, %r11, %r41;
	@%p77 bra 	$L__BB2_106;
	add.s32 	%r156, %r34, %r38;
	mul.wide.s32 	%rd60, %r156, 4;
	add.s64 	%rd61, %rd1, %rd60;
	st.global.f32 	[%rd61], %f378;
$L__BB2_106:
	setp.ge.s32 	%p78, %r35, %r41;
	cvt.s64.s32 	%rd62, %r38;
	add.s64 	%rd63, %rd12, %rd62;
	shl.b64 	%rd64, %rd63, 2;
	add.s64 	%rd15, %rd1, %rd64;
	@%p78 bra 	$L__BB2_108;
	st.global.f32 	[%rd15+4], %f377;
$L__BB2_108:
	setp.ge.s32 	%p79, %r36, %r41;
	@%p79 bra 	$L__BB2_110;
	st.global.f32 	[%rd15+8], %f376;
$L__BB2_110:
	setp.ge.s32 	%p80, %r37, %r41;
	@%p80 bra 	$L__BB2_112;
	st.global.f32 	[%rd15+12], %f375;
$L__BB2_112:
	add.s32 	%r157, %r5, 3;
	setp.ge.s32 	%p81, %r157, %r41;
	@%p81 bra 	$L__BB2_121;
	setp.ge.s32 	%p82, %r34, %r41;
	add.s32 	%r39, %r38, %r41;
	@%p82 bra 	$L__BB2_115;
	add.s32 	%r158, %r34, %r39;
	mul.wide.s32 	%rd65, %r158, 4;
	add.s64 	%rd66, %rd1, %rd65;
	st.global.f32 	[%rd66], %f374;
$L__BB2_115:
	setp.ge.s32 	%p83, %r35, %r41;
	cvt.s64.s32 	%rd67, %r39;
	add.s64 	%rd68, %rd12, %rd67;
	shl.b64 	%rd69, %rd68, 2;
	add.s64 	%rd16, %rd1, %rd69;
	@%p83 bra 	$L__BB2_117;
	st.global.f32 	[%rd16+4], %f373;
$L__BB2_117:
	setp.ge.s32 	%p84, %r36, %r41;
	@%p84 bra 	$L__BB2_119;
	st.global.f32 	[%rd16+8], %f372;
$L__BB2_119:
	setp.ge.s32 	%p85, %r37, %r41;
	@%p85 bra 	$L__BB2_121;
	st.global.f32 	[%rd16+12], %f371;
$L__BB2_121:
	ret;

}
	// .globl	_Z25SgemmOptimizedSmallKernelILi32EEvPfS0_S0_ib
.visible .entry _Z25SgemmOptimizedSmallKernelILi32EEvPfS0_S0_ib(
	.param .u64 .ptr .align 1 _Z25SgemmOptimizedSmallKernelILi32EEvPfS0_S0_ib_param_0,
	.param .u64 .ptr .align 1 _Z25SgemmOptimizedSmallKernelILi32EEvPfS0_S0_ib_param_1,
	.param .u64 .ptr .align 1 _Z25SgemmOptimizedSmallKernelILi32EEvPfS0_S0_ib_param_2,
	.param .u32 _Z25SgemmOptimizedSmallKernelILi32EEvPfS0_S0_ib_param_3,
	.param .u8 _Z25SgemmOptimizedSmallKernelILi32EEvPfS0_S0_ib_param_4
)
{
	.reg .pred 	%p<73>;
	.reg .b16 	%rs<2>;
	.reg .b32 	%r<122>;
	.reg .b32 	%f<363>;
	.reg .b64 	%rd<48>;
	// demoted variable
	.shared .align 16 .b8 _ZZ25SgemmOptimizedSmallKernelILi32EEvPfS0_S0_ibE5smemA[3072];
	// demoted variable
	.shared .align 16 .b8 _ZZ25SgemmOptimizedSmallKernelILi32EEvPfS0_S0_ibE5smemB[3072];
	ld.param.u64 	%rd13, [_Z25SgemmOptimizedSmallKernelILi32EEvPfS0_S0_ib_param_0];
	ld.param.u64 	%rd14, [_Z25SgemmOptimizedSmallKernelILi32EEvPfS0_S0_ib_param_1];
	ld.param.u64 	%rd15, [_Z25SgemmOptimizedSmallKernelILi32EEvPfS0_S0_ib_param_2];
	ld.param.u32 	%r50, [_Z25SgemmOptimizedSmallKernelILi32EEvPfS0_S0_ib_param_3];
	ld.param.s8 	%rs1, [_Z25SgemmOptimizedSmallKernelILi32EEvPfS0_S0_ib_param_4];
	cvta.to.global.u64 	%rd1, %rd14;
	cvta.to.global.u64 	%rd2, %rd13;
	cvta.to.global.u64 	%rd3, %rd15;
	mov.u32 	%r1, %tid.x;
	mov.u32 	%r2, %tid.y;
	mov.u32 	%r51, %ctaid.y;
	shl.b32 	%r3, %r51, 5;
	mov.u32 	%r52, %ctaid.x;
	shl.b32 	%r4, %r52, 5;
	shl.b32 	%r5, %r2, 1;
	shl.b32 	%r6, %r1, 3;
	setp.lt.s32 	%p3, %r50, 1;
	mov.f32 	%f347, 0f00000000;
	mov.f32 	%f348, %f347;
	mov.f32 	%f349, %f347;
	mov.f32 	%f350, %f347;
	mov.f32 	%f351, %f347;
	mov.f32 	%f352, %f347;
	mov.f32 	%f353, %f347;
	mov.f32 	%f354, %f347;
	mov.f32 	%f355, %f347;
	mov.f32 	%f356, %f347;
	mov.f32 	%f357, %f347;
	mov.f32 	%f358, %f347;
	mov.f32 	%f359, %f347;
	mov.f32 	%f360, %f347;
	mov.f32 	%f361, %f347;
	mov.f32 	%f362, %f347;
	@%p3 bra 	$L__BB3_43;
	add.s32 	%r7, %r3, %r5;
	shl.b32 	%r54, %r1, 4;
	mov.u32 	%r55, _ZZ25SgemmOptimizedSmallKernelILi32EEvPfS0_S0_ibE5smemA;
	add.s32 	%r56, %r55, %r54;
	add.s32 	%r8, %r4, %r6;
	mov.u32 	%r57, _ZZ25SgemmOptimizedSmallKernelILi32EEvPfS0_S0_ibE5smemB;
	add.s32 	%r58, %r57, %r54;
	setp.eq.s16 	%p4, %rs1, 0;
	selp.b32 	%r59, %r1, %r2, %p4;
	shl.b32 	%r60, %r59, 4;
	add.s32 	%r9, %r57, %r60;
	mul.lo.s32 	%r61, %r7, %r50;
	and.b32  	%r62, %r61, 2;
	setp.eq.s32 	%p5, %r62, 0;
	setp.lt.u32 	%p6, %r7, %r50;
	and.pred  	%p1, %p6, %p5;
	mul.lo.s32 	%r63, %r5, 96;
	add.s32 	%r10, %r56, %r63;
	add.s32 	%r11, %r58, %r63;
	add.s32 	%r12, %r7, 1;
	add.s32 	%r64, %r61, %r50;
	and.b32  	%r65, %r64, 3;
	setp.eq.s32 	%p7, %r65, 0;
	setp.lt.u32 	%p8, %r12, %r50;
	and.pred  	%p2, %p8, %p7;
	add.s32 	%r121, %r6, 1;
	add.s32 	%r120, %r64, %r6;
	add.s32 	%r119, %r61, %r6;
	add.s32 	%r114, %r5, 1;
	mad.lo.s32 	%r118, %r50, %r5, %r50;
	mul.lo.s32 	%r66, %r2, %r50;
	shl.b32 	%r117, %r66, 1;
	add.s32 	%r116, %r8, %r118;
	add.s32 	%r115, %r8, %r117;
	mov.f32 	%f347, 0f00000000;
	mov.b32 	%r113, 1;
	not.pred 	%p10, %p1;
$L__BB3_2:
	mov.u32 	%r21, %r113;
	add.s32 	%r30, %r121, 2;
	setp.ge.s32 	%p9, %r30, %r50;
	add.s32 	%r31, %r114, -1;
	or.pred  	%p11, %p10, %p9;
	@%p11 bra 	$L__BB3_4;
	mul.wide.u32 	%rd17, %r119, 4;
	add.s64 	%rd18, %rd2, %rd17;
	ld.global.nc.v4.f32 	{%f322, %f323, %f324, %f325}, [%rd18];
	bra.uni 	$L__BB3_12;
$L__BB3_4:
	setp.ge.u32 	%p12, %r7, %r50;
	add.s32 	%r67, %r121, -1;
	setp.ge.s32 	%p13, %r67, %r50;
	mul.wide.u32 	%rd16, %r119, 4;
	add.s64 	%rd4, %rd2, %rd16;
	mov.f32 	%f322, 0f00000000;
	or.pred  	%p14, %p12, %p13;
	@%p14 bra 	$L__BB3_6;
	ld.global.nc.f32 	%f322, [%rd4];
$L__BB3_6:
	setp.ge.s32 	%p16, %r121, %r50;
	mov.f32 	%f323, 0f00000000;
	or.pred  	%p17, %p12, %p16;
	@%p17 bra 	$L__BB3_8;
	ld.global.nc.f32 	%f323, [%rd4+4];
$L__BB3_8:
	add.s32 	%r68, %r121, 1;
	setp.ge.s32 	%p19, %r68, %r50;
	mov.f32 	%f324, 0f00000000;
	or.pred  	%p20, %p12, %p19;
	@%p20 bra 	$L__BB3_10;
	ld.global.nc.f32 	%f324, [%rd4+8];
$L__BB3_10:
	mov.f32 	%f325, 0f00000000;
	or.pred  	%p23, %p12, %p9;
	@%p23 bra 	$L__BB3_12;
	ld.global.nc.f32 	%f325, [%rd4+12];
$L__BB3_12:
	add.s32 	%r69, %r8, 3;
	st.shared.v4.f32 	[%r10], {%f322, %f323, %f324, %f325};
	shr.u32 	%r70, %r117, 1;
	and.b32  	%r71, %r70, 1;
	setp.eq.b32 	%p24, %r71, 1;
	max.s32 	%r72, %r31, %r69;
	setp.ge.s32 	%p25, %r72, %r50;
	or.pred  	%p26, %p25, %p24;
	@%p26 bra 	$L__BB3_14;
	mul.wide.s32 	%rd20, %r115, 4;
	add.s64 	%rd21, %rd1, %rd20;
	ld.global.nc.v4.f32 	{%f329, %f330, %f331, %f332}, [%rd21];
	bra.uni 	$L__BB3_22;
$L__BB3_14:
	max.s32 	%r73, %r31, %r8;
	setp.ge.s32 	%p27, %r73, %r50;
	mul.wide.s32 	%rd19, %r115, 4;
	add.s64 	%rd5, %rd1, %rd19;
	mov.f32 	%f329, 0f00000000;
	@%p27 bra 	$L__BB3_16;
	ld.global.nc.f32 	%f329, [%rd5];
$L__BB3_16:
	add.s32 	%r74, %r8, 1;
	max.s32 	%r75, %r31, %r74;
	setp.ge.s32 	%p28, %r75, %r50;
	mov.f32 	%f330, 0f00000000;
	@%p28 bra 	$L__BB3_18;
	ld.global.nc.f32 	%f330, [%rd5+4];
$L__BB3_18:
	add.s32 	%r76, %r8, 2;
	max.s32 	%r77, %r31, %r76;
	setp.ge.s32 	%p29, %r77, %r50;
	mov.f32 	%f331, 0f00000000;
	@%p29 bra 	$L__BB3_20;
	ld.global.nc.f32 	%f331, [%rd5+8];
$L__BB3_20:
	add.s32 	%r78, %r8, 3;
	max.s32 	%r79, %r31, %r78;
	setp.ge.s32 	%p30, %r79, %r50;
	mov.f32 	%f332, 0f00000000;
	@%p30 bra 	$L__BB3_22;
	ld.global.nc.f32 	%f332, [%rd5+12];
$L__BB3_22:
	setp.lt.s32 	%p31, %r30, %r50;
	st.shared.v4.f32 	[%r11], {%f329, %f330, %f331, %f332};
	and.pred  	%p32, %p2, %p31;
	@%p32 bra 	$L__BB3_31;
	setp.ge.u32 	%p33, %r12, %r50;
	add.s32 	%r80, %r121, -1;
	setp.ge.s32 	%p34, %r80, %r50;
	mul.wide.u32 	%rd22, %r120, 4;
	add.s64 	%rd6, %rd2, %rd22;
	mov.f32 	%f336, 0f00000000;
	or.pred  	%p35, %p33, %p34;
	@%p35 bra 	$L__BB3_25;
	ld.global.nc.f32 	%f336, [%rd6];
$L__BB3_25:
	setp.ge.s32 	%p37, %r121, %r50;
	mov.f32 	%f337, 0f00000000;
	or.pred  	%p38, %p33, %p37;
	@%p38 bra 	$L__BB3_27;
	ld.global.nc.f32 	%f337, [%rd6+4];
$L__BB3_27:
	add.s32 	%r81, %r121, 1;
	setp.ge.s32 	%p40, %r81, %r50;
	mov.f32 	%f338, 0f00000000;
	or.pred  	%p41, %p33, %p40;
	@%p41 bra 	$L__BB3_29;
	ld.global.nc.f32 	%f338, [%rd6+8];
$L__BB3_29:
	setp.ge.s32 	%p42, %r30, %r50;
	mov.f32 	%f339, 0f00000000;
	or.pred  	%p44, %p33, %p42;
	@%p44 bra 	$L__BB3_32;
	ld.global.nc.f32 	%f339, [%rd6+12];
	bra.uni 	$L__BB3_32;
$L__BB3_31:
	mul.wide.u32 	%rd23, %r120, 4;
	add.s64 	%rd24, %rd2, %rd23;
	ld.global.nc.v4.f32 	{%f336, %f337, %f338, %f339}, [%rd24];
$L__BB3_32:
	add.s32 	%r82, %r8, 3;
	st.shared.v4.f32 	[%r10+96], {%f336, %f337, %f338, %f339};
	and.b32  	%r83, %r118, 3;
	setp.eq.s32 	%p45, %r83, 0;
	max.s32 	%r84, %r114, %r82;
	setp.lt.s32 	%p46, %r84, %r50;
	and.pred  	%p47, %p46, %p45;
	@%p47 bra 	$L__BB3_41;
	max.s32 	%r85, %r114, %r8;
	setp.ge.s32 	%p48, %r85, %r50;
	mul.wide.s32 	%rd25, %r116, 4;
	add.s64 	%rd7, %rd1, %rd25;
	mov.f32 	%f343, 0f00000000;
	@%p48 bra 	$L__BB3_35;
	ld.global.nc.f32 	%f343, [%rd7];
$L__BB3_35:
	add.s32 	%r86, %r8, 1;
	max.s32 	%r87, %r114, %r86;
	setp.ge.s32 	%p49, %r87, %r50;
	mov.f32 	%f344, 0f00000000;
	@%p49 bra 	$L__BB3_37;
	ld.global.nc.f32 	%f344, [%rd7+4];
$L__BB3_37:
	add.s32 	%r88, %r8, 2;
	max.s32 	%r89, %r114, %r88;
	setp.ge.s32 	%p50, %r89, %r50;
	mov.f32 	%f345, 0f00000000;
	@%p50 bra 	$L__BB3_39;
	ld.global.nc.f32 	%f345, [%rd7+8];
$L__BB3_39:
	add.s32 	%r90, %r8, 3;
	max.s32 	%r91, %r114, %r90;
	setp.ge.s32 	%p51, %r91, %r50;
	mov.f32 	%f346, 0f00000000;
	@%p51 bra 	$L__BB3_42;
	ld.global.nc.f32 	%f346, [%rd7+12];
	bra.uni 	$L__BB3_42;
$L__BB3_41:
	mul.wide.s32 	%rd26, %r116, 4;
	add.s64 	%rd27, %rd1, %rd26;
	ld.global.nc.v4.f32 	{%f343, %f344, %f345, %f346}, [%rd27];
$L__BB3_42:
	st.shared.v4.f32 	[%r11+96], {%f343, %f344, %f345, %f346};
	bar.sync 	0;
	ld.shared.v4.f32 	{%f127, %f128, %f129, %f130}, [%r9];
	mov.u32 	%r92, %tid.y;
	shl.b32 	%r93, %r92, 4;
	mov.u32 	%r94, _ZZ25SgemmOptimizedSmallKernelILi32EEvPfS0_S0_ibE5smemA;
	add.s32 	%r95, %r94, %r93;
	ld.shared.v4.f32 	{%f131, %f132, %f133, %f134}, [%r95];
	fma.rn.f32 	%f135, %f131, %f127, %f362;
	fma.rn.f32 	%f136, %f131, %f128, %f361;
	fma.rn.f32 	%f137, %f131, %f129, %f360;
	fma.rn.f32 	%f138, %f131, %f130, %f359;
	fma.rn.f32 	%f139, %f132, %f127, %f358;
	fma.rn.f32 	%f140, %f132, %f128, %f357;
	fma.rn.f32 	%f141, %f132, %f129, %f356;
	fma.rn.f32 	%f142, %f132, %f130, %f355;
	fma.rn.f32 	%f143, %f133, %f127, %f354;
	fma.rn.f32 	%f144, %f133, %f128, %f353;
	fma.rn.f32 	%f145, %f133, %f129, %f352;
	fma.rn.f32 	%f146, %f133, %f130, %f351;
	fma.rn.f32 	%f147, %f134, %f127, %f350;
	fma.rn.f32 	%f148, %f134, %f128, %f349;
	fma.rn.f32 	%f149, %f134, %f129, %f348;
	fma.rn.f32 	%f150, %f134, %f130, %f347;
	ld.shared.v4.f32 	{%f151, %f152, %f153, %f154}, [%r9+96];
	ld.shared.v4.f32 	{%f155, %f156, %f157, %f158}, [%r95+96];
	fma.rn.f32 	%f159, %f155, %f151, %f135;
	fma.rn.f32 	%f160, %f155, %f152, %f136;
	fma.rn.f32 	%f161, %f155, %f153, %f137;
	fma.rn.f32 	%f162, %f155, %f154, %f138;
	fma.rn.f32 	%f163, %f156, %f151, %f139;
	fma.rn.f32 	%f164, %f156, %f152, %f140;
	fma.rn.f32 	%f165, %f156, %f153, %f141;
	fma.rn.f32 	%f166, %f156, %f154, %f142;
	fma.rn.f32 	%f167, %f157, %f151, %f143;
	fma.rn.f32 	%f168, %f157, %f152, %f144;
	fma.rn.f32 	%f169, %f157, %f153, %f145;
	fma.rn.f32 	%f170, %f157, %f154, %f146;
	fma.rn.f32 	%f171, %f158, %f151, %f147;
	fma.rn.f32 	%f172, %f158, %f152, %f148;
	fma.rn.f32 	%f173, %f158, %f153, %f149;
	fma.rn.f32 	%f174, %f158, %f154, %f150;
	ld.shared.v4.f32 	{%f175, %f176, %f177, %f178}, [%r9+192];
	ld.shared.v4.f32 	{%f179, %f180, %f181, %f182}, [%r95+192];
	fma.rn.f32 	%f183, %f179, %f175, %f159;
	fma.rn.f32 	%f184, %f179, %f176, %f160;
	fma.rn.f32 	%f185, %f179, %f177, %f161;
	fma.rn.f32 	%f186, %f179, %f178, %f162;
	fma.rn.f32 	%f187, %f180, %f175, %f163;
	fma.rn.f32 	%f188, %f180, %f176, %f164;
	fma.rn.f32 	%f189, %f180, %f177, %f165;
	fma.rn.f32 	%f190, %f180, %f178, %f166;
	fma.rn.f32 	%f191, %f181, %f175, %f167;
	fma.rn.f32 	%f192, %f181, %f176, %f168;
	fma.rn.f32 	%f193, %f181, %f177, %f169;
	fma.rn.f32 	%f194, %f181, %f178, %f170;
	fma.rn.f32 	%f195, %f182, %f175, %f171;
	fma.rn.f32 	%f196, %f182, %f176, %f172;
	fma.rn.f32 	%f197, %f182, %f177, %f173;
	fma.rn.f32 	%f198, %f182, %f178, %f174;
	ld.shared.v4.f32 	{%f199, %f200, %f201, %f202}, [%r9+288];
	ld.shared.v4.f32 	{%f203, %f204, %f205, %f206}, [%r95+288];
	fma.rn.f32 	%f207, %f203, %f199, %f183;
	fma.rn.f32 	%f208, %f203, %f200, %f184;
	fma.rn.f32 	%f209, %f203, %f201, %f185;
	fma.rn.f32 	%f210, %f203, %f202, %f186;
	fma.rn.f32 	%f211, %f204, %f199, %f187;
	fma.rn.f32 	%f212, %f204, %f200, %f188;
	fma.rn.f32 	%f213, %f204, %f201, %f189;
	fma.rn.f32 	%f214, %f204, %f202, %f190;
	fma.rn.f32 	%f215, %f205, %f199, %f191;
	fma.rn.f32 	%f216, %f205, %f200, %f192;
	fma.rn.f32 	%f217, %f205, %f201, %f193;
	fma.rn.f32 	%f218, %f205, %f202, %f194;
	fma.rn.f32 	%f219, %f206, %f199, %f195;
	fma.rn.f32 	%f220, %f206, %f200, %f196;
	fma.rn.f32 	%f221, %f206, %f201, %f197;
	fma.rn.f32 	%f222, %f206, %f202, %f198;
	ld.shared.v4.f32 	{%f223, %f224, %f225, %f226}, [%r9+384];
	ld.shared.v4.f32 	{%f227, %f228, %f229, %f230}, [%r95+384];
	fma.rn.f32 	%f231, %f227, %f223, %f207;
	fma.rn.f32 	%f232, %f227, %f224, %f208;
	fma.rn.f32 	%f233, %f227, %f225, %f209;
	fma.rn.f32 	%f234, %f227, %f226, %f210;
	fma.rn.f32 	%f235, %f228, %f223, %f211;
	fma.rn.f32 	%f236, %f228, %f224, %f212;
	fma.rn.f32 	%f237, %f228, %f225, %f213;
	fma.rn.f32 	%f238, %f228, %f226, %f214;
	fma.rn.f32 	%f239, %f229, %f223, %f215;
	fma.rn.f32 	%f240, %f229, %f224, %f216;
	fma.rn.f32 	%f241, %f229, %f225, %f217;
	fma.rn.f32 	%f242, %f229, %f226, %f218;
	fma.rn.f32 	%f243, %f230, %f223, %f219;
	fma.rn.f32 	%f244, %f230, %f224, %f220;
	fma.rn.f32 	%f245, %f230, %f225, %f221;
	fma.rn.f32 	%f246, %f230, %f226, %f222;
	ld.shared.v4.f32 	{%f247, %f248, %f249, %f250}, [%r9+480];
	ld.shared.v4.f32 	{%f251, %f252, %f253, %f254}, [%r95+480];
	fma.rn.f32 	%f255, %f251, %f247, %f231;
	fma.rn.f32 	%f256, %f251, %f248, %f232;
	fma.rn.f32 	%f257, %f251, %f249, %f233;
	fma.rn.f32 	%f258, %f251, %f250, %f234;
	fma.rn.f32 	%f259, %f252, %f247, %f235;
	fma.rn.f32 	%f260, %f252, %f248, %f236;
	fma.rn.f32 	%f261, %f252, %f249, %f237;
	fma.rn.f32 	%f262, %f252, %f250, %f238;
	fma.rn.f32 	%f263, %f253, %f247, %f239;
	fma.rn.f32 	%f264, %f253, %f248, %f240;
	fma.rn.f32 	%f265, %f253, %f249, %f241;
	fma.rn.f32 	%f266, %f253, %f250, %f242;
	fma.rn.f32 	%f267, %f254, %f247, %f243;
	fma.rn.f32 	%f268, %f254, %f248, %f244;
	fma.rn.f32 	%f269, %f254, %f249, %f245;
	fma.rn.f32 	%f270, %f254, %f250, %f246;
	ld.shared.v4.f32 	{%f271, %f272, %f273, %f274}, [%r9+576];
	ld.shared.v4.f32 	{%f275, %f276, %f277, %f278}, [%r95+576];
	fma.rn.f32 	%f279, %f275, %f271, %f255;
	fma.rn.f32 	%f280, %f275, %f272, %f256;
	fma.rn.f32 	%f281, %f275, %f273, %f257;
	fma.rn.f32 	%f282, %f275, %f274, %f258;
	fma.rn.f32 	%f283, %f276, %f271, %f259;
	fma.rn.f32 	%f284, %f276, %f272, %f260;
	fma.rn.f32 	%f285, %f276, %f273, %f261;
	fma.rn.f32 	%f286, %f276, %f274, %f262;
	fma.rn.f32 	%f287, %f277, %f271, %f263;
	fma.rn.f32 	%f288, %f277, %f272, %f264;
	fma.rn.f32 	%f289, %f277, %f273, %f265;
	fma.rn.f32 	%f290, %f277, %f274, %f266;
	fma.rn.f32 	%f291, %f278, %f271, %f267;
	fma.rn.f32 	%f292, %f278, %f272, %f268;
	fma.rn.f32 	%f293, %f278, %f273, %f269;
	fma.rn.f32 	%f294, %f278, %f274, %f270;
	ld.shared.v4.f32 	{%f295, %f296, %f297, %f298}, [%r9+672];
	ld.shared.v4.f32 	{%f299, %f300, %f301, %f302}, [%r95+672];
	fma.rn.f32 	%f362, %f299, %f295, %f279;
	fma.rn.f32 	%f361, %f299, %f296, %f280;
	fma.rn.f32 	%f360, %f299, %f297, %f281;
	fma.rn.f32 	%f359, %f299, %f298, %f282;
	fma.rn.f32 	%f358, %f300, %f295, %f283;
	fma.rn.f32 	%f357, %f300, %f296, %f284;
	fma.rn.f32 	%f356, %f300, %f297, %f285;
	fma.rn.f32 	%f355, %f300, %f298, %f286;
	fma.rn.f32 	%f354, %f301, %f295, %f287;
	fma.rn.f32 	%f353, %f301, %f296, %f288;
	fma.rn.f32 	%f352, %f301, %f297, %f289;
	fma.rn.f32 	%f351, %f301, %f298, %f290;
	fma.rn.f32 	%f350, %f302, %f295, %f291;
	fma.rn.f32 	%f349, %f302, %f296, %f292;
	fma.rn.f32 	%f348, %f302, %f297, %f293;
	fma.rn.f32 	%f347, %f302, %f298, %f294;
	bar.sync 	0;
	add.s32 	%r121, %r121, 32;
	add.s32 	%r120, %r120, 32;
	add.s32 	%r119, %r119, 32;
	shl.b32 	%r96, %r50, 5;
	add.s32 	%r118, %r118, %r96;
	add.s32 	%r117, %r117, %r96;
	add.s32 	%r116, %r116, %r96;
	add.s32 	%r115, %r115, %r96;
	add.s32 	%r114, %r114, 32;
	add.s32 	%r113, %r21, 32;
	add.s32 	%r97, %r21, 31;
	setp.lt.s32 	%p52, %r97, %r50;
	@%p52 bra 	$L__BB3_2;
$L__BB3_43:
	mov.u32 	%r98, %tid.y;
	shl.b32 	%r99, %r98, 1;
	mov.u32 	%r100, %ctaid.y;
	shl.b32 	%r101, %r100, 5;
	add.s32 	%r41, %r101, %r99;
	mov.u32 	%r102, %tid.x;
	shl.b32 	%r103, %r102, 3;
	mov.u32 	%r104, %ctaid.x;
	shl.b32 	%r105, %r104, 5;
	add.s32 	%r42, %r105, %r103;
	setp.ge.s32 	%p53, %r41, %r50;
	@%p53 bra 	$L__BB3_79;
	mul.lo.s32 	%r43, %r41, %r50;
	setp.ge.s32 	%p54, %r42, %r50;
	@%p54 bra 	$L__BB3_46;
	add.s32 	%r106, %r42, %r43;
	mul.wide.s32 	%rd28, %r106, 4;
	add.s64 	%rd29, %rd3, %rd28;
	st.global.f32 	[%rd29], %f362;
$L__BB3_46:
	add.s32 	%r44, %r42, 1;
	setp.ge.s32 	%p55, %r44, %r50;
	cvt.s64.s32 	%rd30, %r43;
	cvt.s64.s32 	%rd8, %r42;
	add.s64 	%rd31, %rd8, %rd30;
	shl.b64 	%rd32, %rd31, 2;
	add.s64 	%rd9, %rd3, %rd32;
	@%p55 bra 	$L__BB3_48;
	st.global.f32 	[%rd9+4], %f361;
$L__BB3_48:
	add.s32 	%r45, %r42, 2;
	setp.ge.s32 	%p56, %r45, %r50;
	@%p56 bra 	$L__BB3_50;
	st.global.f32 	[%rd9+8], %f360;
$L__BB3_50:
	add.s32 	%r46, %r42, 3;
	setp.ge.s32 	%p57, %r46, %r50;
	@%p57 bra 	$L__BB3_52;
	st.global.f32 	[%rd9+12], %f359;
$L__BB3_52:
	add.s32 	%r107, %r41, 1;
	setp.ge.s32 	%p58, %r107, %r50;
	@%p58 bra 	$L__BB3_79;
	setp.ge.s32 	%p59, %r42, %r50;
	add.s32 	%r47, %r43, %r50;
	@%p59 bra 	$L__BB3_55;
	add.s32 	%r108, %r42, %r47;
	mul.wide.s32 	%rd33, %r108, 4;
	add.s64 	%rd34, %rd3, %rd33;
	st.global.f32 	[%rd34], %f358;
$L__BB3_55:
	setp.ge.s32 	%p60, %r44, %r50;
	cvt.s64.s32 	%rd35, %r47;
	add.s64 	%rd36, %rd8, %rd35;
	shl.b64 	%rd37, %rd36, 2;
	add.s64 	%rd10, %rd3, %rd37;
	@%p60 bra 	$L__BB3_57;
	st.global.f32 	[%rd10+4], %f357;
$L__BB3_57:
	setp.ge.s32 	%p61, %r45, %r50;
	@%p61 bra 	$L__BB3_59;
	st.global.f32 	[%rd10+8], %f356;
$L__BB3_59:
	setp.ge.s32 	%p62, %r46, %r50;
	@%p62 bra 	$L__BB3_61;
	st.global.f32 	[%rd10+12], %f355;
$L__BB3_61:
	add.s32 	%r109, %r41, 2;
	setp.ge.s32 	%p63, %r109, %r50;
	@%p63 bra 	$L__BB3_79;
	setp.ge.s32 	%p64, %r42, %r50;
	add.s32 	%r48, %r47, %r50;
	@%p64 bra 	$L__BB3_64;
	add.s32 	%r110, %r42, %r48;
	mul.wide.s32 	%rd38, %r110, 4;
	add.s64 	%rd39, %rd3, %rd38;
	st.global.f32 	[%rd39], %f354;
$L__BB3_64:
	setp.ge.s32 	%p65, %r44, %r50;
	cvt.s64.s32 	%rd40, %r48;
	add.s64 	%rd41, %rd8, %rd40;
	shl.b64 	%rd42, %rd41, 2;
	add.s64 	%rd11, %rd3, %rd42;
	@%p65 bra 	$L__BB3_66;
	st.global.f32 	[%rd11+4], %f353;
$L__BB3_66:
	setp.ge.s32 	%p66, %r45, %r50;
	@%p66 bra 	$L__BB3_68;
	st.global.f32 	[%rd11+8], %f352;
$L__BB3_68:
	setp.ge.s32 	%p67, %r46, %r50;
	@%p67 bra 	$L__BB3_70;
	st.global.f32 	[%rd11+12], %f351;
$L__BB3_70:
	add.s32 	%r111, %r41, 3;
	setp.ge.s32 	%p68, %r111, %r50;
	@%p68 bra 	$L__BB3_79;
	setp.ge.s32 	%p69, %r42, %r50;
	add.s32 	%r49, %r48, %r50;
	@%p69 bra 	$L__BB3_73;
	add.s32 	%r112, %r42, %r49;
	mul.wide.s32 	%rd43, %r112, 4;
	add.s64 	%rd44, %rd3, %rd43;
	st.global.f32 	[%rd44], %f350;
$L__BB3_73:
	setp.ge.s32 	%p70, %r44, %r50;
	cvt.s64.s32 	%rd45, %r49;
	add.s64 	%rd46, %rd8, %rd45;
	shl.b64 	%rd47, %rd46, 2;
	add.s64 	%rd12, %rd3, %rd47;
	@%p70 bra 	$L__BB3_75;
	st.global.f32 	[%rd12+4], %f349;
$L__BB3_75:
	setp.ge.s32 	%p71, %r45, %r50;
	@%p71 bra 	$L__BB3_77;
	st.global.f32 	[%rd12+8], %f348;
$L__BB3_77:
	setp.ge.s32 	%p72, %r46, %r50;
	@%p72 bra 	$L__BB3_79;
	st.global.f32 	[%rd12+12], %f347;
$L__BB3_79:
	ret;

}
	// .globl	_Z25SgemmOptimizedSmallKernelILi64EEvPfS0_S0_ib
.visible .entry _Z25SgemmOptimizedSmallKernelILi64EEvPfS0_S0_ib(
	.param .u64 .ptr .align 1 _Z25SgemmOptimizedSmallKernelILi64EEvPfS0_S0_ib_param_0,
	.param .u64 .ptr .align 1 _Z25SgemmOptimizedSmallKernelILi64EEvPfS0_S0_ib_param_1,
	.param .u64 .ptr .align 1 _Z25SgemmOptimizedSmallKernelILi64EEvPfS0_S0_ib_param_2,
	.param .u32 _Z25SgemmOptimizedSmallKernelILi64EEvPfS0_S0_ib_param_3,
	.param .u8 _Z25SgemmOptimizedSmallKernelILi64EEvPfS0_S0_ib_param_4
)
{
	.reg .pred 	%p<74>;
	.reg .b16 	%rs<2>;
	.reg .b32 	%r<100>;
	.reg .b32 	%f<299>;
	.reg .b64 	%rd<48>;
	// demoted variable
	.shared .align 16 .b8 _ZZ25SgemmOptimizedSmallKernelILi64EEvPfS0_S0_ibE5smemA[10240];
	// demoted variable
	.shared .align 16 .b8 _ZZ25SgemmOptimizedSmallKernelILi64EEvPfS0_S0_ibE5smemB[10240];
	ld.param.u64 	%rd13, [_Z25SgemmOptimizedSmallKernelILi64EEvPfS0_S0_ib_param_0];
	ld.param.u64 	%rd14, [_Z25SgemmOptimizedSmallKernelILi64EEvPfS0_S0_ib_param_1];
	ld.param.u64 	%rd15, [_Z25SgemmOptimizedSmallKernelILi64EEvPfS0_S0_ib_param_2];
	ld.param.u32 	%r37, [_Z25SgemmOptimizedSmallKernelILi64EEvPfS0_S0_ib_param_3];
	ld.param.s8 	%rs1, [_Z25SgemmOptimizedSmallKernelILi64EEvPfS0_S0_ib_param_4];
	cvta.to.global.u64 	%rd1, %rd14;
	cvta.to.global.u64 	%rd2, %rd13;
	cvta.to.global.u64 	%rd3, %rd15;
	mov.u32 	%r1, %tid.x;
	mov.u32 	%r2, %tid.y;
	mov.u32 	%r38, %ctaid.y;
	shl.b32 	%r3, %r38, 6;
	mov.u32 	%r39, %ctaid.x;
	shl.b32 	%r4, %r39, 6;
	shl.b32 	%r5, %r2, 1;
	shl.b32 	%r6, %r1, 3;
	setp.lt.s32 	%p3, %r37, 1;
	mov.f32 	%f267, 0f00000000;
	mov.f32 	%f268, %f267;
	mov.f32 	%f269, %f267;
	mov.f32 	%f270, %f267;
	mov.f32 	%f271, %f267;
	mov.f32 	%f272, %f267;
	mov.f32 	%f273, %f267;
	mov.f32 	%f274, %f267;
	mov.f32 	%f275, %f267;
	mov.f32 	%f276, %f267;
	mov.f32 	%f277, %f267;
	mov.f32 	%f278, %f267;
	mov.f32 	%f279, %f267;
	mov.f32 	%f280, %f267;
	mov.f32 	%f281, %f267;
	mov.f32 	%f282, %f267;
	@%p3 bra 	$L__BB4_45;
	add.s32 	%r7, %r3, %r5;
	shl.b32 	%r41, %r1, 4;
	mov.u32 	%r42, _ZZ25SgemmOptimizedSmallKernelILi64EEvPfS0_S0_ibE5smemA;
	add.s32 	%r43, %r42, %r41;
	add.s32 	%r8, %r4, %r6;
	mov.u32 	%r44, _ZZ25SgemmOptimizedSmallKernelILi64EEvPfS0_S0_ibE5smemB;
	add.s32 	%r45, %r44, %r41;
	setp.eq.s16 	%p4, %rs1, 0;
	selp.b32 	%r46, %r1, %r2, %p4;
	shl.b32 	%r47, %r46, 4;
	add.s32 	%r9, %r44, %r47;
	mul.lo.s32 	%r10, %r7, %r37;
	and.b32  	%r48, %r10, 2;
	setp.eq.s32 	%p5, %r48, 0;
	setp.lt.u32 	%p6, %r7, %r37;
	and.pred  	%p1, %p6, %p5;
	mul.lo.s32 	%r49, %r5, 160;
	add.s32 	%r11, %r43, %r49;
	add.s32 	%r12, %r45, %r49;
	add.s32 	%r13, %r7, 1;
	add.s32 	%r50, %r10, %r37;
	and.b32  	%r51, %r50, 3;
	setp.eq.s32 	%p7, %r51, 0;
	setp.lt.u32 	%p8, %r13, %r37;
	and.pred  	%p2, %p8, %p7;
	mov.b32 	%r97, 0;
	mov.f32 	%f267, 0f00000000;
	not.pred 	%p10, %p1;
$L__BB4_2:
	add.s32 	%r15, %r97, %r6;
	add.s32 	%r16, %r15, 3;
	setp.ge.s32 	%p9, %r16, %r37;
	add.s32 	%r17, %r97, %r5;
	or.pred  	%p11, %p10, %p9;
	@%p11 bra 	$L__BB4_4;
	add.s32 	%r56, %r10, %r15;
	mul.wide.u32 	%rd17, %r56, 4;
	add.s64 	%rd18, %rd2, %rd17;
	ld.global.nc.v4.f32 	{%f242, %f243, %f244, %f245}, [%rd18];
	bra.uni 	$L__BB4_12;
$L__BB4_4:
	setp.ge.u32 	%p12, %r7, %r37;
	setp.ge.s32 	%p13, %r15, %r37;
	add.s32 	%r53, %r10, %r15;
	mul.wide.u32 	%rd16, %r53, 4;
	add.s64 	%rd4, %rd2, %rd16;
	mov.f32 	%f242, 0f00000000;
	or.pred  	%p14, %p12, %p13;
	@%p14 bra 	$L__BB4_6;
	ld.global.nc.f32 	%f242, [%rd4];
$L__BB4_6:
	add.s32 	%r54, %r15, 1;
	setp.ge.s32 	%p16, %r54, %r37;
	mov.f32 	%f243, 0f00000000;
	or.pred  	%p17, %p12, %p16;
	@%p17 bra 	$L__BB4_8;
	ld.global.nc.f32 	%f243, [%rd4+4];
$L__BB4_8:
	add.s32 	%r55, %r15, 2;
	setp.ge.s32 	%p19, %r55, %r37;
	mov.f32 	%f244, 0f00000000;
	or.pred  	%p20, %p12, %p19;
	@%p20 bra 	$L__BB4_10;
	ld.global.nc.f32 	%f244, [%rd4+8];
$L__BB4_10:
	mov.f32 	%f245, 0f00000000;
	or.pred  	%p23, %p12, %p9;
	@%p23 bra 	$L__BB4_12;
	ld.global.nc.f32 	%f245, [%rd4+12];
$L__BB4_12:
	add.s32 	%r57, %r8, 3;
	st.shared.v4.f32 	[%r11], {%f242, %f243, %f244, %f245};
	mul.lo.s32 	%r18, %r17, %r37;
	shr.u32 	%r58, %r18, 1;
	and.b32  	%r59, %r58, 1;
	setp.eq.b32 	%p24, %r59, 1;
	max.s32 	%r60, %r17, %r57;
	setp.ge.s32 	%p25, %r60, %r37;
	or.pred  	%p26, %p25, %p24;
	@%p26 bra 	$L__BB4_14;
	add.s32 	%r69, %r18, %r8;
	mul.wide.s32 	%rd20, %r69, 4;
	add.s64 	%rd21, %rd1, %rd20;
	ld.global.nc.v4.f32 	{%f249, %f250, %f251, %f252}, [%rd21];
	bra.uni 	$L__BB4_22;
$L__BB4_14:
	max.s32 	%r61, %r17, %r8;
	setp.ge.s32 	%p27, %r61, %r37;
	add.s32 	%r62, %r18, %r8;
	mul.wide.s32 	%rd19, %r62, 4;
	add.s64 	%rd5, %rd1, %rd19;
	mov.f32 	%f249, 0f00000000;
	@%p27 bra 	$L__BB4_16;
	ld.global.nc.f32 	%f249, [%rd5];
$L__BB4_16:
	add.s32 	%r63, %r8, 1;
	max.s32 	%r64, %r17, %r63;
	setp.ge.s32 	%p28, %r64, %r37;
	mov.f32 	%f250, 0f00000000;
	@%p28 bra 	$L__BB4_18;
	ld.global.nc.f32 	%f250, [%rd5+4];
$L__BB4_18:
	add.s32 	%r65, %r8, 2;
	max.s32 	%r66, %r17, %r65;
	setp.ge.s32 	%p29, %r66, %r37;
	mov.f32 	%f251, 0f00000000;
	@%p29 bra 	$L__BB4_20;
	ld.global.nc.f32 	%f251, [%rd5+8];
$L__BB4_20:
	add.s32 	%r67, %r8, 3;
	max.s32 	%r68, %r17, %r67;
	setp.ge.s32 	%p30, %r68, %r37;
	mov.f32 	%f252, 0f00000000;
	@%p30 bra 	$L__BB4_22;
	ld.global.nc.f32 	%f252, [%rd5+12];
$L__BB4_22:
	setp.lt.s32 	%p31, %r16, %r37;
	st.shared.v4.f32 	[%r12], {%f249, %f250, %f251, %f252};
	add.s32 	%r70, %r10, %r15;
	add.s32 	%r19, %r70, %r37;
	and.pred  	%p32, %p2, %p31;
	@%p32 bra 	$L__BB4_31;
	setp.ge.u32 	%p33, %r13, %r37;
	setp.ge.s32 	%p34, %r15, %r37;
	mul.wide.u32 	%rd22, %r19, 4;
	add.s64 	%rd6, %rd2, %rd22;
	mov.f32 	%f256, 0f00000000;
	or.pred  	%p35, %p33, %p34;
	@%p35 bra 	$L__BB4_25;
	ld.global.nc.f32 	%f256, [%rd6];
$L__BB4_25:
	add.s32 	%r71, %r15, 1;
	setp.ge.s32 	%p37, %r71, %r37;
	mov.f32 	%f257, 0f00000000;
	or.pred  	%p38, %p33, %p37;
	@%p38 bra 	$L__BB4_27;
	ld.global.nc.f32 	%f257, [%rd6+4];
$L__BB4_27:
	add.s32 	%r72, %r15, 2;
	setp.ge.s32 	%p40, %r72, %r37;
	mov.f32 	%f258, 0f00000000;
	or.pred  	%p41, %p33, %p40;
	@%p41 bra 	$L__BB4_29;
	ld.global.nc.f32 	%f258, [%rd6+8];
$L__BB4_29:
	setp.ge.s32 	%p42, %r16, %r37;
	mov.f32 	%f259, 0f00000000;
	or.pred  	%p44, %p33, %p42;
	@%p44 bra 	$L__BB4_32;
	ld.global.nc.f32 	%f259, [%rd6+12];
	bra.uni 	$L__BB4_32;
$L__BB4_31:
	mul.wide.u32 	%rd23, %r19, 4;
	add.s64 	%rd24, %rd2, %rd23;
	ld.global.nc.v4.f32 	{%f256, %f257, %f258, %f259}, [%rd24];
$L__BB4_32:
	add.s32 	%r73, %r8, 3;
	st.shared.v4.f32 	[%r11+160], {%f256, %f257, %f258, %f259};
	add.s32 	%r20, %r17, 1;
	add.s32 	%r74, %r18, %r37;
	add.s32 	%r21, %r74, %r8;
	and.b32  	%r75, %r74, 3;
	setp.eq.s32 	%p45, %r75, 0;
	max.s32 	%r76, %r20, %r73;
	setp.lt.s32 	%p46, %r76, %r37;
	and.pred  	%p47, %p46, %p45;
	@%p47 bra 	$L__BB4_41;
	max.s32 	%r77, %r20, %r8;
	setp.ge.s32 	%p48, %r77, %r37;
	mul.wide.s32 	%rd25, %r21, 4;
	add.s64 	%rd7, %rd1, %rd25;
	mov.f32 	%f263, 0f00000000;
	@%p48 bra 	$L__BB4_35;
	ld.global.nc.f32 	%f263, [%rd7];
$L__BB4_35:
	add.s32 	%r78, %r8, 1;
	max.s32 	%r79, %r20, %r78;
	setp.ge.s32 	%p49, %r79, %r37;
	mov.f32 	%f264, 0f00000000;
	@%p49 bra 	$L__BB4_37;
	ld.global.nc.f32 	%f264, [%rd7+4];
$L__BB4_37:
	add.s32 	%r80, %r8, 2;
	max.s32 	%r81, %r20, %r80;
	setp.ge.s32 	%p50, %r81, %r37;
	mov.f32 	%f265, 0f00000000;
	@%p50 bra 	$L__BB4_39;
	ld.global.nc.f32 	%f265, [%rd7+8];
$L__BB4_39:
	add.s32 	%r82, %r8, 3;
	max.s32 	%r83, %r20, %r82;
	setp.ge.s32 	%p51, %r83, %r37;
	mov.f32 	%f266, 0f00000000;
	@%p51 bra 	$L__BB4_42;
	ld.global.nc.f32 	%f266, [%rd7+12];
	bra.uni 	$L__BB4_42;
$L__BB4_41:
	mul.wide.s32 	%rd26, %r21, 4;
	add.s64 	%rd27, %rd1, %rd26;
	ld.global.nc.v4.f32 	{%f263, %f264, %f265, %f266}, [%rd27];
$L__BB4_42:
	mov.u32 	%r85, %tid.y;
	shl.b32 	%r86, %r85, 4;
	mov.u32 	%r87, _ZZ25SgemmOptimizedSmallKernelILi64EEvPfS0_S0_ibE5smemA;
	add.s32 	%r88, %r86, %r87;
	add.s32 	%r98, %r88, 320;
	st.shared.v4.f32 	[%r12+160], {%f263, %f264, %f265, %f266};
	bar.sync 	0;
	mov.b32 	%r99, 320;
$L__BB4_43:
	add.s32 	%r89, %r9, %r99;
	ld.shared.v4.f32 	{%f143, %f144, %f145, %f146}, [%r89+-320];
	ld.shared.v4.f32 	{%f147, %f148, %f149, %f150}, [%r98+-320];
	fma.rn.f32 	%f151, %f147, %f143, %f282;
	fma.rn.f32 	%f152, %f147, %f144, %f281;
	fma.rn.f32 	%f153, %f147, %f145, %f280;
	fma.rn.f32 	%f154, %f147, %f146, %f279;
	fma.rn.f32 	%f155, %f148, %f143, %f278;
	fma.rn.f32 	%f156, %f148, %f144, %f277;
	fma.rn.f32 	%f157, %f148, %f145, %f276;
	fma.rn.f32 	%f158, %f148, %f146, %f275;
	fma.rn.f32 	%f159, %f149, %f143, %f274;
	fma.rn.f32 	%f160, %f149, %f144, %f273;
	fma.rn.f32 	%f161, %f149, %f145, %f272;
	fma.rn.f32 	%f162, %f149, %f146, %f271;
	fma.rn.f32 	%f163, %f150, %f143, %f270;
	fma.rn.f32 	%f164, %f150, %f144, %f269;
	fma.rn.f32 	%f165, %f150, %f145, %f268;
	fma.rn.f32 	%f166, %f150, %f146, %f267;
	ld.shared.v4.f32 	{%f167, %f168, %f169, %f170}, [%r89+-160];
	ld.shared.v4.f32 	{%f171, %f172, %f173, %f174}, [%r98+-160];
	fma.rn.f32 	%f175, %f171, %f167, %f151;
	fma.rn.f32 	%f176, %f171, %f168, %f152;
	fma.rn.f32 	%f177, %f171, %f169, %f153;
	fma.rn.f32 	%f178, %f171, %f170, %f154;
	fma.rn.f32 	%f179, %f172, %f167, %f155;
	fma.rn.f32 	%f180, %f172, %f168, %f156;
	fma.rn.f32 	%f181, %f172, %f169, %f157;
	fma.rn.f32 	%f182, %f172, %f170, %f158;
	fma.rn.f32 	%f183, %f173, %f167, %f159;
	fma.rn.f32 	%f184, %f173, %f168, %f160;
	fma.rn.f32 	%f185, %f173, %f169, %f161;
	fma.rn.f32 	%f186, %f173, %f170, %f162;
	fma.rn.f32 	%f187, %f174, %f167, %f163;
	fma.rn.f32 	%f188, %f174, %f168, %f164;
	fma.rn.f32 	%f189, %f174, %f169, %f165;
	fma.rn.f32 	%f190, %f174, %f170, %f166;
	ld.shared.v4.f32 	{%f191, %f192, %f193, %f194}, [%r89];
	ld.shared.v4.f32 	{%f195, %f196, %f197, %f198}, [%r98];
	fma.rn.f32 	%f199, %f195, %f191, %f175;
	fma.rn.f32 	%f200, %f195, %f192, %f176;
	fma.rn.f32 	%f201, %f195, %f193, %f177;
	fma.rn.f32 	%f202, %f195, %f194, %f178;
	fma.rn.f32 	%f203, %f196, %f191, %f179;
	fma.rn.f32 	%f204, %f196, %f192, %f180;
	fma.rn.f32 	%f205, %f196, %f193, %f181;
	fma.rn.f32 	%f206, %f196, %f194, %f182;
	fma.rn.f32 	%f207, %f197, %f191, %f183;
	fma.rn.f32 	%f208, %f197, %f192, %f184;
	fma.rn.f32 	%f209, %f197, %f193, %f185;
	fma.rn.f32 	%f210, %f197, %f194, %f186;
	fma.rn.f32 	%f211, %f198, %f191, %f187;
	fma.rn.f32 	%f212, %f198, %f192, %f188;
	fma.rn.f32 	%f213, %f198, %f193, %f189;
	fma.rn.f32 	%f214, %f198, %f194, %f190;
	ld.shared.v4.f32 	{%f215, %f216, %f217, %f218}, [%r89+160];
	ld.shared.v4.f32 	{%f219, %f220, %f221, %f222}, [%r98+160];
	fma.rn.f32 	%f282, %f219, %f215, %f199;
	fma.rn.f32 	%f281, %f219, %f216, %f200;
	fma.rn.f32 	%f280, %f219, %f217, %f201;
	fma.rn.f32 	%f279, %f219, %f218, %f202;
	fma.rn.f32 	%f278, %f220, %f215, %f203;
	fma.rn.f32 	%f277, %f220, %f216, %f204;
	fma.rn.f32 	%f276, %f220, %f217, %f205;
	fma.rn.f32 	%f275, %f220, %f218, %f206;
	fma.rn.f32 	%f274, %f221, %f215, %f207;
	fma.rn.f32 	%f273, %f221, %f216, %f208;
	fma.rn.f32 	%f272, %f221, %f217, %f209;
	fma.rn.f32 	%f271, %f221, %f218, %f210;
	fma.rn.f32 	%f270, %f222, %f215, %f211;
	fma.rn.f32 	%f269, %f222, %f216, %f212;
	fma.rn.f32 	%f268, %f222, %f217, %f213;
	fma.rn.f32 	%f267, %f222, %f218, %f214;
	add.s32 	%r99, %r99, 640;
	add.s32 	%r98, %r98, 640;
	setp.ne.s32 	%p52, %r99, 2880;
	@%p52 bra 	$L__BB4_43;
	bar.sync 	0;
	add.s32 	%r97, %r97, 64;
	setp.lt.s32 	%p53, %r97, %r37;
	@%p53 bra 	$L__BB4_2;
$L__BB4_45:
	add.s32 	%r28, %r3, %r5;
	add.s32 	%r29, %r4, %r6;
	setp.ge.s32 	%p54, %r28, %r37;
	@%p54 bra 	$L__BB4_81;
	mul.lo.s32 	%r30, %r28, %r37;
	setp.ge.s32 	%p55, %r29, %r37;
	@%p55 bra 	$L__BB4_48;
	add.s32 	%r90, %r29, %r30;
	mul.wide.s32 	%rd28, %r90, 4;
	add.s64 	%rd29, %rd3, %rd28;
	st.global.f32 	[%rd29], %f282;
$L__BB4_48:
	add.s32 	%r31, %r29, 1;
	setp.ge.s32 	%p56, %r31, %r37;
	cvt.s64.s32 	%rd30, %r30;
	cvt.s64.s32 	%rd8, %r29;
	add.s64 	%rd31, %rd8, %rd30;
	shl.b64 	%rd32, %rd31, 2;
	add.s64 	%rd9, %rd3, %rd32;
	@%p56 bra 	$L__BB4_50;
	st.global.f32 	[%rd9+4], %f281;
$L__BB4_50:
	add.s32 	%r32, %r29, 2;
	setp.ge.s32 	%p57, %r32, %r37;
	@%p57 bra 	$L__BB4_52;
	st.global.f32 	[%rd9+8], %f280;
$L__BB4_52:
	add.s32 	%r33, %r29, 3;
	setp.ge.s32 	%p58, %r33, %r37;
	@%p58 bra 	$L__BB4_54;
	st.global.f32 	[%rd9+12], %f279;
$L__BB4_54:
	add.s32 	%r91, %r28, 1;
	setp.ge.s32 	%p59, %r91, %r37;
	@%p59 bra 	$L__BB4_81;
	setp.ge.s32 	%p60, %r29, %r37;
	add.s32 	%r34, %r30, %r37;
	@%p60 bra 	$L__BB4_57;
	add.s32 	%r92, %r29, %r34;
	mul.wide.s32 	%rd33, %r92, 4;
	add.s64 	%rd34, %rd3, %rd33;
	st.global.f32 	[%rd34], %f278;
$L__BB4_57:
	setp.ge.s32 	%p61, %r31, %r37;
	cvt.s64.s32 	%rd35, %r34;
	add.s64 	%rd36, %rd8, %rd35;
	shl.b64 	%rd37, %rd36, 2;
	add.s64 	%rd10, %rd3, %rd37;
	@%p61 bra 	$L__BB4_59;
	st.global.f32 	[%rd10+4], %f277;
$L__BB4_59:
	setp.ge.s32 	%p62, %r32, %r37;
	@%p62 bra 	$L__BB4_61;
	st.global.f32 	[%rd10+8], %f276;
$L__BB4_61:
	setp.ge.s32 	%p63, %r33, %r37;
	@%p63 bra 	$L__BB4_63;
	st.global.f32 	[%rd10+12], %f275;
$L__BB4_63:
	add.s32 	%r93, %r28, 2;
	setp.ge.s32 	%p64, %r93, %r37;
	@%p64 bra 	$L__BB4_81;
	setp.ge.s32 	%p65, %r29, %r37;
	add.s32 	%r35, %r34, %r37;
	@%p65 bra 	$L__BB4_66;
	add.s32 	%r94, %r29, %r35;
	mul.wide.s32 	%rd38, %r94, 4;
	add.s64 	%rd39, %rd3, %rd38;
	st.global.f32 	[%rd39], %f274;
$L__BB4_66:
	setp.ge.s32 	%p66, %r31, %r37;
	cvt.s64.s32 	%rd40, %r35;
	add.s64 	%rd41, %rd8, %rd40;
	shl.b64 	%rd42, %rd41, 2;
	add.s64 	%rd11, %rd3, %rd42;
	@%p66 bra 	$L__BB4_68;
	st.global.f32 	[%rd11+4], %f273;
$L__BB4_68:
	setp.ge.s32 	%p67, %r32, %r37;
	@%p67 bra 	$L__BB4_70;
	st.global.f32 	[%rd11+8], %f272;
$L__BB4_70:
	setp.ge.s32 	%p68, %r33, %r37;
	@%p68 bra 	$L__BB4_72;
	st.global.f32 	[%rd11+12], %f271;
$L__BB4_72:
	add.s32 	%r95, %r28, 3;
	setp.ge.s32 	%p69, %r95, %r37;
	@%p69 bra 	$L__BB4_81;
	setp.ge.s32 	%p70, %r29, %r37;
	add.s32 	%r36, %r35, %r37;
	@%p70 bra 	$L__BB4_75;
	add.s32 	%r96, %r29, %r36;
	mul.wide.s32 	%rd43, %r96, 4;
	add.s64 	%rd44, %rd3, %rd43;
	st.global.f32 	[%rd44], %f270;
$L__BB4_75:
	setp.ge.s32 	%p71, %r31, %r37;
	cvt.s64.s32 	%rd45, %r36;
	add.s64 	%rd46, %rd8, %rd45;
	shl.b64 	%rd47, %rd46, 2;
	add.s64 	%rd12, %rd3, %rd47;
	@%p71 bra 	$L__BB4_77;
	st.global.f32 	[%rd12+4], %f269;
$L__BB4_77:
	setp.ge.s32 	%p72, %r32, %r37;
	@%p72 bra 	$L__BB4_79;
	st.global.f32 	[%rd12+8], %f268;
$L__BB4_79:
	setp.ge.s32 	%p73, %r33, %r37;
	@%p73 bra 	$L__BB4_81;
	st.global.f32 	[%rd12+12], %f267;
$L__BB4_81:
	ret;

}


// ===== COMPILED SASS (sm_100) =====

	.target	sm_100

	.elftype	@"ET_EXEC"


//--------------------- .note.nv.tkinfo           --------------------------
	.section	.note.nv.tkinfo,"",@"SHT_NOTE"
	.sectionflags	@"SHF_NOTE_NV_TKINFO"
	.tkinfo
        /*0018*/ 	.word	0x00000002
        /*0030*/ 	.string	""
        /*0030*/ 	.string	"ptxas"
        /*0030*/ 	.string	"Cuda compilation tools, release 13.0, V13.0.88"
        /*0030*/ 	.string	"Build cuda_13.0.r13.0/compiler.36424714_0"
        /*0030*/ 	.string	"-arch sm_100 -m 64 "



//--------------------- .note.nv.cuinfo           --------------------------
	.section	.note.nv.cuinfo,"",@"SHT_NOTE"
	.sectionflags	@"SHF_NOTE_NV_CUINFO"
        /*0018*/ 	.short	0x0002
        /*001a*/ 	.short	0x0064
        /*001c*/ 	.short	0x0082
	.zero		2


//--------------------- .nv.info                  --------------------------
	.section	.nv.info,"",@"SHT_CUDA_INFO"
	.align	4


	//----- nvinfo : EIATTR_REGCOUNT
	.align		4
        /*0000*/ 	.byte	0x04, 0x2f
        /*0002*/ 	.short	(.L_1 - .L_0)
	.align		4
.L_0:
        /*0004*/ 	.word	index@(_Z12scale_kernelPfif)
        /*0008*/ 	.word	0x00000008


	//----- nvinfo : EIATTR_FRAME_SIZE
	.align		4
.L_1:
        /*000c*/ 	.byte	0x04, 0x11
        /*000e*/ 	.short	(.L_3 - .L_2)
	.align		4
.L_2:
        /*0010*/ 	.word	index@(_Z12scale_kernelPfif)
        /*0014*/ 	.word	0x00000000


	//----- nvinfo : EIATTR_REGCOUNT
	.align		4
.L_3:
        /*0018*/ 	.byte	0x04, 0x2f
        /*001a*/ 	.short	(.L_5 - .L_4)
	.align		4
.L_4:
        /*001c*/ 	.word	index@(_Z19OnlineSoftmaxKernelPfi)
        /*0020*/ 	.word	0x00000018


	//----- nvinfo : EIATTR_FRAME_SIZE
	.align		4
.L_5:
        /*0024*/ 	.byte	0x04, 0x11
        /*0026*/ 	.short	(.L_7 - .L_6)
	.align		4
.L_6:
        /*0028*/ 	.word	index@($__internal_0_$__cuda_sm3x_div_rn_noftz_f32_slowpath)
        /*002c*/ 	.word	0x00000000


	//----- nvinfo : EIATTR_FRAME_SIZE
	.align		4
.L_7:
        /*0030*/ 	.byte	0x04, 0x11
        /*0032*/ 	.short	(.L_9 - .L_8)
	.align		4
.L_8:
        /*0034*/ 	.word	index@(_Z19OnlineSoftmaxKernelPfi)
        /*0038*/ 	.word	0x00000000


	//----- nvinfo : EIATTR_REGCOUNT
	.align		4
.L_9:
        /*003c*/ 	.byte	0x04, 0x2f
        /*003e*/ 	.short	(.L_11 - .L_10)
	.align		4
.L_10:
        /*0040*/ 	.word	index@(_Z25SgemmOptimizedLargeKernelILi64EEvPfS0_S0_ib)
        /*0044*/ 	.word	0x0000002e


	//----- nvinfo : EIATTR_FRAME_SIZE
	.align		4
.L_11:
        /*0048*/ 	.byte	0x04, 0x11
        /*004a*/ 	.short	(.L_13 - .L_12)
	.align		4
.L_12:
        /*004c*/ 	.word	index@(_Z25SgemmOptimizedLargeKernelILi64EEvPfS0_S0_ib)
        /*0050*/ 	.word	0x00000000


	//----- nvinfo : EIATTR_REGCOUNT
	.align		4
.L_13:
        /*0054*/ 	.byte	0x04, 0x2f
        /*0056*/ 	.short	(.L_15 - .L_14)
	.align		4
.L_14:
        /*0058*/ 	.word	index@(_Z25SgemmOptimizedSmallKernelILi32EEvPfS0_S0_ib)
        /*005c*/ 	.word	0x0000002e


	//----- nvinfo : EIATTR_FRAME_SIZE
	.align		4
.L_15:
        /*0060*/ 	.byte	0x04, 0x11
        /*0062*/ 	.short	(.L_17 - .L_16)
	.align		4
.L_16:
        /*0064*/ 	.word	index@(_Z25SgemmOptimizedSmallKernelILi32EEvPfS0_S0_ib)
        /*0068*/ 	.word	0x00000000


	//----- nvinfo : EIATTR_REGCOUNT
	.align		4
.L_17:
        /*006c*/ 	.byte	0x04, 0x2f
        /*006e*/ 	.short	(.L_19 - .L_18)
	.align		4
.L_18:
        /*0070*/ 	.word	index@(_Z25SgemmOptimizedSmallKernelILi64EEvPfS0_S0_ib)
        /*0074*/ 	.word	0x00000030


	//----- nvinfo : EIATTR_FRAME_SIZE
	.align		4
.L_19:
        /*0078*/ 	.byte	0x04, 0x11
        /*007a*/ 	.short	(.L_21 - .L_20)
	.align		4
.L_20:
        /*007c*/ 	.word	index@(_Z25SgemmOptimizedSmallKernelILi64EEvPfS0_S0_ib)
        /*0080*/ 	.word	0x00000000


	//----- nvinfo : EIATTR_MIN_STACK_SIZE
	.align		4
.L_21:
        /*0084*/ 	.byte	0x04, 0x12
        /*0086*/ 	.short	(.L_23 - .L_22)
	.align		4
.L_22:
        /*0088*/ 	.word	index@(_Z25SgemmOptimizedSmallKernelILi64EEvPfS0_S0_ib)
        /*008c*/ 	.word	0x00000000


	//----- nvinfo : EIATTR_MIN_STACK_SIZE
	.align		4
.L_23:
        /*0090*/ 	.byte	0x04, 0x12
        /*0092*/ 	.short	(.L_25 - .L_24)
	.align		4
.L_24:
        /*0094*/ 	.word	index@(_Z25SgemmOptimizedSmallKernelILi32EEvPfS0_S0_ib)
        /*0098*/ 	.word	0x00000000


	//----- nvinfo : EIATTR_MIN_STACK_SIZE
	.align		4
.L_25:
        /*009c*/ 	.byte	0x04, 0x12
        /*009e*/ 	.short	(.L_27 - .L_26)
	.align		4
.L_26:
        /*00a0*/ 	.word	index@(_Z25SgemmOptimizedLargeKernelILi64EEvPfS0_S0_ib)
        /*00a4*/ 	.word	0x00000000


	//----- nvinfo : EIATTR_MIN_STACK_SIZE
	.align		4
.L_27:
        /*00a8*/ 	.byte	0x04, 0x12
        /*00aa*/ 	.short	(.L_29 - .L_28)
	.align		4
.L_28:
        /*00ac*/ 	.word	index@(_Z19OnlineSoftmaxKernelPfi)
        /*00b0*/ 	.word	0x00000000


	//----- nvinfo : EIATTR_MIN_STACK_SIZE
	.align		4
.L_29:
        /*00b4*/ 	.byte	0x04, 0x12
        /*00b6*/ 	.short	(.L_31 - .L_30)
	.align		4
.L_30:
        /*00b8*/ 	.word	index@(_Z12scale_kernelPfif)
        /*00bc*/ 	.word	0x00000000
.L_31:


//--------------------- .nv.compat                --------------------------
	.section	.nv.compat,"",@"SHT_CUDA_COMPAT_INFO"
	.align	4
        /*0000*/ 	.byte	0x02, 0x09, 0x00, 0x00, 0x02, 0x02, 0x01, 0x00, 0x02, 0x05, 0x05, 0x00, 0x03, 0x07, 0x01, 0x01
        /*0010*/ 	.byte	0x02, 0x03, 0x00, 0x00, 0x02, 0x06, 0x01, 0x00, 0x04, 0x0b, 0x08, 0x00, 0x01, 0x00, 0x00, 0x00
        /*0020*/ 	.byte	0x00, 0x00, 0x00, 0x00


//--------------------- .nv.info._Z25SgemmOptimizedSmallKernelILi64EEvPfS0_S0_ib --------------------------
	.section	.nv.info._Z25SgemmOptimizedSmallKernelILi64EEvPfS0_S0_ib,"",@"SHT_CUDA_INFO"
	.sectionflags	@""
	.align	4


	//----- nvinfo : EIATTR_CUDA_API_VERSION
	.align		4
        /*0000*/ 	.byte	0x04, 0x37
        /*0002*/ 	.short	(.L_33 - .L_32)
.L_32:
        /*0004*/ 	.word	0x00000082


	//----- nvinfo : EIATTR_KPARAM_INFO
	.align		4
.L_33:
        /*0008*/ 	.byte	0x04, 0x17
        /*000a*/ 	.short	(.L_35 - .L_34)
.L_34:
        /*000c*/ 	.word	0x00000000
        /*0010*/ 	.short	0x0004
        /*0012*/ 	.short	0x001c
        /*0014*/ 	.byte	0x00, 0xf0, 0x05, 0x00


	//----- nvinfo : EIATTR_KPARAM_INFO
	.align		4
.L_35:
        /*0018*/ 	.byte	0x04, 0x17
        /*001a*/ 	.short	(.L_37 - .L_36)
.L_36:
        /*001c*/ 	.word	0x00000000
        /*0020*/ 	.short	0x0003
        /*0022*/ 	.short	0x0018
        /*0024*/ 	.byte	0x00, 0xf0, 0x11, 0x00


	//----- nvinfo : EIATTR_KPARAM_INFO
	.align		4
.L_37:
        /*0028*/ 	.byte	0x04, 0x17
        /*002a*/ 	.short	(.L_39 - .L_38)
.L_38:
        /*002c*/ 	.word	0x00000000
        /*0030*/ 	.short	0x0002
        /*0032*/ 	.short	0x0010
        /*0034*/ 	.byte	0x00, 0xf5, 0x21, 0x00


	//----- nvinfo : EIATTR_KPARAM_INFO
	.align		4
.L_39:
        /*0038*/ 	.byte	0x04, 0x17
        /*003a*/ 	.short	(.L_41 - .L_40)
.L_40:
        /*003c*/ 	.word	0x00000000
        /*0040*/ 	.short	0x0001
        /*0042*/ 	.short	0x0008
        /*0044*/ 	.byte	0x00, 0xf5, 0x21, 0x00


	//----- nvinfo : EIATTR_KPARAM_INFO
	.align		4
.L_41:
        /*0048*/ 	.byte	0x04, 0x17
        /*004a*/ 	.short	(.L_43 - .L_42)
.L_42:
        /*004c*/ 	.word	0x00000000
        /*0050*/ 	.short	0x0000
        /*0052*/ 	.short	0x0000
        /*0054*/ 	.byte	0x00, 0xf5, 0x21, 0x00


	//----- nvinfo : EIATTR_SPARSE_MMA_MASK
	.align		4
.L_43:
        /*0058*/ 	.byte	0x03, 0x50
        /*005a*/ 	.short	0x0000


	//----- nvinfo : EIATTR_MAXREG_COUNT
	.align		4
        /*005c*/ 	.byte	0x03, 0x1b
        /*005e*/ 	.short	0x00ff


	//----- nvinfo : EIATTR_NUM_BARRIERS
	.align		4
        /*0060*/ 	.byte	0x02, 0x4c
        /*0062*/ 	.byte	0x01
	.zero		1


	//----- nvinfo : EIATTR_MERCURY_ISA_VERSION
	.align		4
        /*0064*/ 	.byte	0x03, 0x5f
        /*0066*/ 	.short	0x0101


	//----- nvinfo : EIATTR_VRC_CTA_INIT_COUNT
	.align		4
        /*0068*/ 	.byte	0x02, 0x4a
	.zero		1
	.zero		1


	//----- nvinfo : EIATTR_EXIT_INSTR_OFFSETS
	.align		4
        /*006c*/ 	.byte	0x04, 0x1c
        /*006e*/ 	.short	(.L_45 - .L_44)


	//   ....[0]....
.L_44:
        /*0070*/ 	.word	0x00001d20


	//   ....[1]....
        /*0074*/ 	.word	0x00001ea0


	//   ....[2]....
        /*0078*/ 	.word	0x00001f90


	//   ....[3]....
        /*007c*/ 	.word	0x00002080


	//   ....[4]....
        /*0080*/ 	.word	0x00002140


	//   ....[5]....
        /*0084*/ 	.word	0x00002160


	//----- nvinfo : EIATTR_CRS_STACK_SIZE
	.align		4
.L_45:
        /*0088*/ 	.byte	0x04, 0x1e
        /*008a*/ 	.short	(.L_47 - .L_46)
.L_46:
        /*008c*/ 	.word	0x00000000


	//----- nvinfo : EIATTR_CBANK_PARAM_SIZE
	.align		4
.L_47:
        /*0090*/ 	.byte	0x03, 0x19
        /*0092*/ 	.short	0x001d


	//----- nvinfo : EIATTR_PARAM_CBANK
	.align		4
        /*0094*/ 	.byte	0x04, 0x0a
        /*0096*/ 	.short	(.L_49 - .L_48)
	.align		4
.L_48:
        /*0098*/ 	.word	index@(.nv.constant0._Z25SgemmOptimizedSmallKernelILi64EEvPfS0_S0_ib)
        /*009c*/ 	.short	0x0380
        /*009e*/ 	.short	0x001d


	//----- nvinfo : EIATTR_SW_WAR
	.align		4
.L_49:
        /*00a0*/ 	.byte	0x04, 0x36
        /*00a2*/ 	.short	(.L_51 - .L_50)
.L_50:
        /*00a4*/ 	.word	0x00000008
.L_51:


//--------------------- .nv.info._Z25SgemmOptimizedSmallKernelILi32EEvPfS0_S0_ib --------------------------
	.section	.nv.info._Z25SgemmOptimizedSmallKernelILi32EEvPfS0_S0_ib,"",@"SHT_CUDA_INFO"
	.sectionflags	@""
	.align	4


	//----- nvinfo : EIATTR_CUDA_API_VERSION
	.align		4
        /*0000*/ 	.byte	0x04, 0x37
        /*0002*/ 	.short	(.L_53 - .L_52)
.L_52:
        /*0004*/ 	.word	0x00000082


	//----- nvinfo : EIATTR_KPARAM_INFO
	.align		4
.L_53:
        /*0008*/ 	.byte	0x04, 0x17
        /*000a*/ 	.short	(.L_55 - .L_54)
.L_54:
        /*000c*/ 	.word	0x00000000
        /*0010*/ 	.short	0x0004
        /*0012*/ 	.short	0x001c
        /*0014*/ 	.byte	0x00, 0xf0, 0x05, 0x00


	//----- nvinfo : EIATTR_KPARAM_INFO
	.align		4
.L_55:
        /*0018*/ 	.byte	0x04, 0x17
        /*001a*/ 	.short	(.L_57 - .L_56)
.L_56:
        /*001c*/ 	.word	0x00000000
        /*0020*/ 	.short	0x0003
        /*0022*/ 	.short	0x0018
        /*0024*/ 	.byte	0x00, 0xf0, 0x11, 0x00


	//----- nvinfo : EIATTR_KPARAM_INFO
	.align		4
.L_57:
        /*0028*/ 	.byte	0x04, 0x17
        /*002a*/ 	.short	(.L_59 - .L_58)
.L_58:
        /*002c*/ 	.word	0x00000000
        /*0030*/ 	.short	0x0002
        /*0032*/ 	.short	0x0010
        /*0034*/ 	.byte	0x00, 0xf5, 0x21, 0x00


	//----- nvinfo : EIATTR_KPARAM_INFO
	.align		4
.L_59:
        /*0038*/ 	.byte	0x04, 0x17
        /*003a*/ 	.short	(.L_61 - .L_60)
.L_60:
        /*003c*/ 	.word	0x00000000
        /*0040*/ 	.short	0x0001
        /*0042*/ 	.short	0x0008
        /*0044*/ 	.byte	0x00, 0xf5, 0x21, 0x00


	//----- nvinfo : EIATTR_KPARAM_INFO
	.align		4
.L_61:
        /*0048*/ 	.byte	0x04, 0x17
        /*004a*/ 	.short	(.L_63 - .L_62)
.L_62:
        /*004c*/ 	.word	0x00000000
        /*0050*/ 	.short	0x0000
        /*0052*/ 	.short	0x0000
        /*0054*/ 	.byte	0x00, 0xf5, 0x21, 0x00


	//----- nvinfo : EIATTR_SPARSE_MMA_MASK
	.align		4
.L_63:
        /*0058*/ 	.byte	0x03, 0x50
        /*005a*/ 	.short	0x0000


	//----- nvinfo : EIATTR_MAXREG_COUNT
	.align		4
        /*005c*/ 	.byte	0x03, 0x1b
        /*005e*/ 	.short	0x00ff


	//----- nvinfo : EIATTR_NUM_BARRIERS
	.align		4
        /*0060*/ 	.byte	0x02, 0x4c
        /*0062*/ 	.byte	0x01
	.zero		1


	//----- nvinfo : EIATTR_MERCURY_ISA_VERSION
	.align		4
        /*0064*/ 	.byte	0x03, 0x5f
        /*0066*/ 	.short	0x0101


	//----- nvinfo : EIATTR_VRC_CTA_INIT_COUNT
	.align		4
        /*0068*/ 	.byte	0x02, 0x4a
	.zero		1
	.zero		1


	//----- nvinfo : EIATTR_EXIT_INSTR_OFFSETS
	.align		4
        /*006c*/ 	.byte	0x04, 0x1c
        /*006e*/ 	.short	(.L_65 - .L_64)


	//   ....[0]....
.L_64:
        /*0070*/ 	.word	0x000014f0


	//   ....[1]....
        /*0074*/ 	.word	0x00001680


	//   ....[2]....
        /*0078*/ 	.word	0x00001770


	//   ....[3]....
        /*007c*/ 	.word	0x00001860


	//   ....[4]....
        /*0080*/ 	.word	0x00001920


	//   ....[5]....
        /*0084*/ 	.word	0x00001940


	//----- nvinfo : EIATTR_CRS_STACK_SIZE
	.align		4
.L_65:
        /*0088*/ 	.byte	0x04, 0x1e
        /*008a*/ 	.short	(.L_67 - .L_66)
.L_66:
        /*008c*/ 	.word	0x00000000


	//----- nvinfo : EIATTR_CBANK_PARAM_SIZE
	.align		4
.L_67:
        /*0090*/ 	.byte	0x03, 0x19
        /*0092*/ 	.short	0x001d


	//----- nvinfo : EIATTR_PARAM_CBANK
	.align		4
        /*0094*/ 	.byte	0x04, 0x0a
        /*0096*/ 	.short	(.L_69 - .L_68)
	.align		4
.L_68:
        /*0098*/ 	.word	index@(.nv.constant0._Z25SgemmOptimizedSmallKernelILi32EEvPfS0_S0_ib)
        /*009c*/ 	.short	0x0380
        /*009e*/ 	.short	0x001d


	//----- nvinfo : EIATTR_SW_WAR
	.align		4
.L_69:
        /*00a0*/ 	.byte	0x04, 0x36
        /*00a2*/ 	.short	(.L_71 - .L_70)
.L_70:
        /*00a4*/ 	.word	0x00000008
.L_71:


//--------------------- .nv.info._Z25SgemmOptimizedLargeKernelILi64EEvPfS0_S0_ib --------------------------
	.section	.nv.info._Z25SgemmOptimizedLargeKernelILi64EEvPfS0_S0_ib,"",@"SHT_CUDA_INFO"
	.sectionflags	@""
	.align	4


	//----- nvinfo : EIATTR_CUDA_API_VERSION
	.align		4
        /*0000*/ 	.byte	0x04, 0x37
        /*0002*/ 	.short	(.L_73 - .L_72)
.L_72:
        /*0004*/ 	.word	0x00000082


	//----- nvinfo : EIATTR_KPARAM_INFO
	.align		4
.L_73:
        /*0008*/ 	.byte	0x04, 0x17
        /*000a*/ 	.short	(.L_75 - .L_74)
.L_74:
        /*000c*/ 	.word	0x00000000
        /*0010*/ 	.short	0x0004
        /*0012*/ 	.short	0x001c
        /*0014*/ 	.byte	0x00, 0xf0, 0x05, 0x00


	//----- nvinfo : EIATTR_KPARAM_INFO
	.align		4
.L_75:
        /*0018*/ 	.byte	0x04, 0x17
        /*001a*/ 	.short	(.L_77 - .L_76)
.L_76:
        /*001c*/ 	.word	0x00000000
        /*0020*/ 	.short	0x0003
        /*0022*/ 	.short	0x0018
        /*0024*/ 	.byte	0x00, 0xf0, 0x11, 0x00


	//----- nvinfo : EIATTR_KPARAM_INFO
	.align		4
.L_77:
        /*0028*/ 	.byte	0x04, 0x17
        /*002a*/ 	.short	(.L_79 - .L_78)
.L_78:
        /*002c*/ 	.word	0x00000000
        /*0030*/ 	.short	0x0002
        /*0032*/ 	.short	0x0010
        /*0034*/ 	.byte	0x00, 0xf5, 0x21, 0x00


	//----- nvinfo : EIATTR_KPARAM_INFO
	.align		4
.L_79:
        /*0038*/ 	.byte	0x04, 0x17
        /*003a*/ 	.short	(.L_81 - .L_80)
.L_80:
        /*003c*/ 	.word	0x00000000
        /*0040*/ 	.short	0x0001
        /*0042*/ 	.short	0x0008
        /*0044*/ 	.byte	0x00, 0xf5, 0x21, 0x00


	//----- nvinfo : EIATTR_KPARAM_INFO
	.align		4
.L_81:
        /*0048*/ 	.byte	0x04, 0x17
        /*004a*/ 	.short	(.L_83 - .L_82)
.L_82:
        /*004c*/ 	.word	0x00000000
        /*0050*/ 	.short	0x0000
        /*0052*/ 	.short	0x0000
        /*0054*/ 	.byte	0x00, 0xf5, 0x21, 0x00


	//----- nvinfo : EIATTR_SPARSE_MMA_MASK
	.align		4
.L_83:
        /*0058*/ 	.byte	0x03, 0x50
        /*005a*/ 	.short	0x0000


	//----- nvinfo : EIATTR_MAXREG_COUNT
	.align		4
        /*005c*/ 	.byte	0x03, 0x1b
        /*005e*/ 	.short	0x00ff


	//----- nvinfo : EIATTR_NUM_BARRIERS
	.align		4
        /*0060*/ 	.byte	0x02, 0x4c
        /*0062*/ 	.byte	0x01
	.zero		1


	//----- nvinfo : EIATTR_MERCURY_ISA_VERSION
	.align		4
        /*0064*/ 	.byte	0x03, 0x5f
        /*0066*/ 	.short	0x0101


	//----- nvinfo : EIATTR_VRC_CTA_INIT_COUNT
	.align		4
        /*0068*/ 	.byte	0x02, 0x4a
	.zero		1
	.zero		1


	//----- nvinfo : EIATTR_EXIT_INSTR_OFFSETS
	.align		4
        /*006c*/ 	.byte	0x04, 0x1c
        /*006e*/ 	.short	(.L_85 - .L_84)


	//   ....[0]....
.L_84:
        /*0070*/ 	.word	0x00002530


	//   ....[1]....
        /*0074*/ 	.word	0x000026a0


	//   ....[2]....
        /*0078*/ 	.word	0x00002780


	//   ....[3]....
        /*007c*/ 	.word	0x00002870


	//   ....[4]....
        /*0080*/ 	.word	0x00002930


	//   ....[5]....
        /*0084*/ 	.word	0x00002950


	//----- nvinfo : EIATTR_CRS_STACK_SIZE
	.align		4
.L_85:
        /*0088*/ 	.byte	0x04, 0x1e
        /*008a*/ 	.short	(.L_87 - .L_86)
.L_86:
        /*008c*/ 	.word	0x00000000


	//----- nvinfo : EIATTR_CBANK_PARAM_SIZE
	.align		4
.L_87:
        /*0090*/ 	.byte	0x03, 0x19
        /*0092*/ 	.short	0x001d


	//----- nvinfo : EIATTR_PARAM_CBANK
	.align		4
        /*0094*/ 	.byte	0x04, 0x0a
        /*0096*/ 	.short	(.L_89 - .L_88)
	.align		4
.L_88:
        /*0098*/ 	.word	index@(.nv.constant0._Z25SgemmOptimizedLargeKernelILi64EEvPfS0_S0_ib)
        /*009c*/ 	.short	0x0380
        /*009e*/ 	.short	0x001d


	//----- nvinfo : EIATTR_SW_WAR
	.align		4
.L_89:
        /*00a0*/ 	.byte	0x04, 0x36
        /*00a2*/ 	.short	(.L_91 - .L_90)
.L_90:
        /*00a4*/ 	.word	0x00000008
.L_91:


//--------------------- .nv.info._Z19OnlineSoftmaxKernelPfi --------------------------
	.section	.nv.info._Z19OnlineSoftmaxKernelPfi,"",@"SHT_CUDA_INFO"
	.sectionflags	@""
	.align	4


	//----- nvinfo : EIATTR_CUDA_API_VERSION
	.align		4
        /*0000*/ 	.byte	0x04, 0x37
        /*0002*/ 	.short	(.L_93 - .L_92)
.L_92:
        /*0004*/ 	.word	0x00000082


	//----- nvinfo : EIATTR_KPARAM_INFO
	.align		4
.L_93:
        /*0008*/ 	.byte	0x04, 0x17
        /*000a*/ 	.short	(.L_95 - .L_94)
.L_94:
        /*000c*/ 	.word	0x00000000
        /*0010*/ 	.short	0x0001
        /*0012*/ 	.short	0x0008
        /*0014*/ 	.byte	0x00, 0xf0, 0x11, 0x00


	//----- nvinfo : EIATTR_KPARAM_INFO
	.align		4
.L_95:
        /*0018*/ 	.byte	0x04, 0x17
        /*001a*/ 	.short	(.L_97 - .L_96)
.L_96:
        /*001c*/ 	.word	0x00000000
        /*0020*/ 	.short	0x0000
        /*0022*/ 	.short	0x0000
        /*0024*/ 	.byte	0x00, 0xf5, 0x21, 0x00


	//----- nvinfo : EIATTR_SPARSE_MMA_MASK
	.align		4
.L_97:
        /*0028*/ 	.byte	0x03, 0x50
        /*002a*/ 	.short	0x0000


	//----- nvinfo : EIATTR_MAXREG_COUNT
	.align		4
        /*002c*/ 	.byte	0x03, 0x1b
        /*002e*/ 	.short	0x00ff


	//----- nvinfo : EIATTR_NUM_BARRIERS
	.align		4
        /*0030*/ 	.byte	0x02, 0x4c
        /*0032*/ 	.byte	0x01
	.zero		1


	//----- nvinfo : EIATTR_MERCURY_ISA_VERSION
	.align		4
        /*0034*/ 	.byte	0x03, 0x5f
        /*0036*/ 	.short	0x0101


	//----- nvinfo : EIATTR_COOP_GROUP_MASK_REGIDS
	.align		4
        /*0038*/ 	.byte	0x04, 0x29
        /*003a*/ 	.short	(.L_99 - .L_98)


	//   ....[0]....
.L_98:
        /*003c*/ 	.word	0xffffffff


	//   ....[1]....
        /*0040*/ 	.word	0xffffffff


	//   ....[2]....
        /*0044*/ 	.word	0xffffffff


	//   ....[3]....
        /*0048*/ 	.word	0xffffffff


	//   ....[4]....
        /*004c*/ 	.word	0xffffffff


	//   ....[5]....
        /*0050*/ 	.word	0xffffffff


	//   ....[6]....
        /*0054*/ 	.word	0xffffffff


	//   ....[7]....
        /*0058*/ 	.word	0xffffffff


	//   ....[8]....
        /*005c*/ 	.word	0xffffffff


	//   ....[9]....
        /*0060*/ 	.word	0xffffffff


	//----- nvinfo : EIATTR_COOP_GROUP_INSTR_OFFSETS
	.align		4
.L_99:
        /*0064*/ 	.byte	0x04, 0x28
        /*0066*/ 	.short	(.L_101 - .L_100)


	//   ....[0]....
.L_100:
        /*0068*/ 	.word	0x000002d0


	//   ....[1]....
        /*006c*/ 	.word	0x00000310


	//   ....[2]....
        /*0070*/ 	.word	0x00000510


	//   ....[3]....
        /*0074*/ 	.word	0x00000530


	//   ....[4]....
        /*0078*/ 	.word	0x000006e0


	//   ....[5]....
        /*007c*/ 	.word	0x00000710


	//   ....[6]....
        /*0080*/ 	.word	0x000008c0


	//   ....[7]....
        /*0084*/ 	.word	0x000008e0


	//   ....[8]....
        /*0088*/ 	.word	0x00000a90


	//   ....[9]....
        /*008c*/ 	.word	0x00000ab0


	//----- nvinfo : EIATTR_VRC_CTA_INIT_COUNT
	.align		4
.L_101:
        /*0090*/ 	.byte	0x02, 0x4a
	.zero		1
	.zero		1


	//----- nvinfo : EIATTR_EXIT_INSTR_OFFSETS
	.align		4
        /*0094*/ 	.byte	0x04, 0x1c
        /*0096*/ 	.short	(.L_103 - .L_102)


	//   ....[0]....
.L_102:
        /*0098*/ 	.word	0x00001020


	//   ....[1]....
        /*009c*/ 	.word	0x000012a0


	//----- nvinfo : EIATTR_CRS_STACK_SIZE
	.align		4
.L_103:
        /*00a0*/ 	.byte	0x04, 0x1e
        /*00a2*/ 	.short	(.L_105 - .L_104)
.L_104:
        /*00a4*/ 	.word	0x00000000


	//----- nvinfo : EIATTR_CBANK_PARAM_SIZE
	.align		4
.L_105:
        /*00a8*/ 	.byte	0x03, 0x19
        /*00aa*/ 	.short	0x000c


	//----- nvinfo : EIATTR_PARAM_CBANK
	.align		4
        /*00ac*/ 	.byte	0x04, 0x0a
        /*00ae*/ 	.short	(.L_107 - .L_106)
	.align		4
.L_106:
        /*00b0*/ 	.word	index@(.nv.constant0._Z19OnlineSoftmaxKernelPfi)
        /*00b4*/ 	.short	0x0380
        /*00b6*/ 	.short	0x000c


	//----- nvinfo : EIATTR_SW_WAR
	.align		4
.L_107:
        /*00b8*/ 	.byte	0x04, 0x36
        /*00ba*/ 	.short	(.L_109 - .L_108)
.L_108:
        /*00bc*/ 	.word	0x00000008
.L_109:


//--------------------- .nv.info._Z12scale_kernelPfif --------------------------
	.section	.nv.info._Z12scale_kernelPfif,"",@"SHT_CUDA_INFO"
	.sectionflags	@""
	.align	4


	//----- nvinfo : EIATTR_CUDA_API_VERSION
	.align		4
        /*0000*/ 	.byte	0x04, 0x37
        /*0002*/ 	.short	(.L_111 - .L_110)
.L_110:
        /*0004*/ 	.word	0x00000082


	//----- nvinfo : EIATTR_KPARAM_INFO
	.align		4
.L_111:
        /*0008*/ 	.byte	0x04, 0x17
        /*000a*/ 	.short	(.L_113 - .L_112)
.L_112:
        /*000c*/ 	.word	0x00000000
        /*0010*/ 	.short	0x0002
        /*0012*/ 	.short	0x000c
        /*0014*/ 	.byte	0x00, 0xf0, 0x11, 0x00


	//----- nvinfo : EIATTR_KPARAM_INFO
	.align		4
.L_113:
        /*0018*/ 	.byte	0x04, 0x17
        /*001a*/ 	.short	(.L_115 - .L_114)
.L_114:
        /*001c*/ 	.word	0x00000000
        /*0020*/ 	.short	0x0001
        /*0022*/ 	.short	0x0008
        /*0024*/ 	.byte	0x00, 0xf0, 0x11, 0x00


	//----- nvinfo : EIATTR_KPARAM_INFO
	.align		4
.L_115:
        /*0028*/ 	.byte	0x04, 0x17
        /*002a*/ 	.short	(.L_117 - .L_116)
.L_116:
        /*002c*/ 	.word	0x00000000
        /*0030*/ 	.short	0x0000
        /*0032*/ 	.short	0x0000
        /*0034*/ 	.byte	0x00, 0xf5, 0x21, 0x00


	//----- nvinfo : EIATTR_SPARSE_MMA_MASK
	.align		4
.L_117:
        /*0038*/ 	.byte	0x03, 0x50
        /*003a*/ 	.short	0x0000


	//----- nvinfo : EIATTR_MAXREG_COUNT
	.align		4
        /*003c*/ 	.byte	0x03, 0x1b
        /*003e*/ 	.short	0x00ff


	//----- nvinfo : EIATTR_MERCURY_ISA_VERSION
	.align		4
        /*0040*/ 	.byte	0x03, 0x5f
        /*0042*/ 	.short	0x0101


	//----- nvinfo : EIATTR_VRC_CTA_INIT_COUNT
	.align		4
        /*0044*/ 	.byte	0x02, 0x4a
	.zero		1
	.zero		1


	//----- nvinfo : EIATTR_EXIT_INSTR_OFFSETS
	.align		4
        /*0048*/ 	.byte	0x04, 0x1c
        /*004a*/ 	.short	(.L_119 - .L_118)


	//   ....[0]....
.L_118:
        /*004c*/ 	.word	0x00000080


	//   ....[1]....
        /*0050*/ 	.word	0x00000100


	//----- nvinfo : EIATTR_CBANK_PARAM_SIZE
	.align		4
.L_119:
        /*0054*/ 	.byte	0x03, 0x19
        /*0056*/ 	.short	0x0010


	//----- nvinfo : EIATTR_PARAM_CBANK
	.align		4
        /*0058*/ 	.byte	0x04, 0x0a
        /*005a*/ 	.short	(.L_121 - .L_120)
	.align		4
.L_120:
        /*005c*/ 	.word	index@(.nv.constant0._Z12scale_kernelPfif)
        /*0060*/ 	.short	0x0380
        /*0062*/ 	.short	0x0010


	//----- nvinfo : EIATTR_SW_WAR
	.align		4
.L_121:
        /*0064*/ 	.byte	0x04, 0x36
        /*0066*/ 	.short	(.L_123 - .L_122)
.L_122:
        /*0068*/ 	.word	0x00000008
.L_123:


//--------------------- .nv.callgraph             --------------------------
	.section	.nv.callgraph,"",@"SHT_CUDA_CALLGRAPH"
	.align	4
	.sectionentsize	8
	.align		4
        /*0000*/ 	.word	0x00000000
	.align		4
        /*0004*/ 	.word	0xffffffff
	.align		4
        /*0008*/ 	.word	0x00000000
	.align		4
        /*000c*/ 	.word	0xfffffffe
	.align		4
        /*0010*/ 	.word	0x00000000
	.align		4
        /*0014*/ 	.word	0xfffffffd
	.align		4
        /*0018*/ 	.word	0x00000000
	.align		4
        /*001c*/ 	.word	0xfffffffc


//--------------------- .text._Z25SgemmOptimizedSmallKernelILi64EEvPfS0_S0_ib --------------------------
	.section	.text._Z25SgemmOptimizedSmallKernelILi64EEvPfS0_S0_ib,"ax",@progbits
	.align	128
        .global         _Z25SgemmOptimizedSmallKernelILi64EEvPfS0_S0_ib
        .type           _Z25SgemmOptimizedSmallKernelILi64EEvPfS0_S0_ib,@function
        .size           _Z25SgemmOptimizedSmallKernelILi64EEvPfS0_S0_ib,(.L_x_81 - _Z25SgemmOptimizedSmallKernelILi64EEvPfS0_S0_ib)
        .other          _Z25SgemmOptimizedSmallKernelILi64EEvPfS0_S0_ib,@"STO_CUDA_ENTRY STV_DEFAULT"
_Z25SgemmOptimizedSmallKernelILi64EEvPfS0_S0_ib:
.text._Z25SgemmOptimizedSmallKernelILi64EEvPfS0_S0_ib:
[----:B------:R-:W-:Y:S01]  /*0000*/  LDC R1, c[0x0][0x37c] ;  /* 0x0000df00ff017b82 */ /* 0x000fe20000000800 */
[----:B------:R-:W0:Y:S01]  /*0010*/  S2R R4, SR_TID.Y ;  /* 0x0000000000047919 */ /* 0x000e220000002200 */
[----:B------:R-:W1:Y:S01]  /*0020*/  LDCU UR6, c[0x0][0x398] ;  /* 0x00007300ff0677ac */ /* 0x000e620008000800 */
[----:B------:R-:W-:Y:S01]  /*0030*/  HFMA2 R26, -RZ, RZ, 0, 0 ;  /* 0x00000000ff1a7431 */ /* 0x000fe200000001ff */
[----:B------:R-:W-:Y:S01]  /*0040*/  CS2R R44, SRZ ;  /* 0x00000000002c7805 */ /* 0x000fe2000001ff00 */
[----:B------:R-:W2:Y:S01]  /*0050*/  S2R R7, SR_TID.X ;  /* 0x0000000000077919 */ /* 0x000ea20000002100 */
[----:B------:R-:W-:Y:S02]  /*0060*/  CS2R R42, SRZ ;  /* 0x00000000002a7805 */ /* 0x000fe4000001ff00 */
[----:B------:R-:W-:Y:S02]  /*0070*/  CS2R R40, SRZ ;  /* 0x0000000000287805 */ /* 0x000fe4000001ff00 */
[----:B------:R-:W-:Y:S01]  /*0080*/  CS2R R38, SRZ ;  /* 0x0000000000267805 */ /* 0x000fe2000001ff00 */
[----:B------:R-:W3:Y:S01]  /*0090*/  S2R R0, SR_CTAID.Y ;  /* 0x0000000000007919 */ /* 0x000ee20000002600 */
[----:B------:R-:W-:-:S02]  /*00a0*/  CS2R R36, SRZ ;  /* 0x0000000000247805 */ /* 0x000fc4000001ff00 */
[----:B------:R-:W-:Y:S02]  /*00b0*/  CS2R R34, SRZ ;  /* 0x0000000000227805 */ /* 0x000fe4000001ff00 */
[----:B------:R-:W-:Y:S01]  /*00c0*/  CS2R R32, SRZ ;  /* 0x0000000000207805 */ /* 0x000fe2000001ff00 */
[----:B------:R-:W4:Y:S01]  /*00d0*/  S2R R2, SR_CTAID.X ;  /* 0x0000000000027919 */ /* 0x000f220000002500 */
[----:B------:R-:W-:Y:S01]  /*00e0*/  MOV R24, RZ ;  /* 0x000000ff00187202 */ /* 0x000fe20000000f00 */
[----:B------:R-:W2:Y:S01]  /*00f0*/  LDCU.64 UR10, c[0x0][0x358] ;  /* 0x00006b00ff0a77ac */ /* 0x000ea20008000a00 */
[----:B-1----:R-:W-:Y:S01]  /*0100*/  UISETP.GE.AND UP0, UPT, UR6, 0x1, UPT ;  /* 0x000000010600788c */ /* 0x002fe2000bf06270 */
[----:B0-----:R-:W-:Y:S02]  /*0110*/  SHF.L.U32 R27, R4, 0x1, RZ ;  /* 0x00000001041b7819 */ /* 0x001fe400000006ff */
[----:B--2---:R-:W-:-:S06]  /*0120*/  SHF.L.U32 R25, R7, 0x3, RZ ;  /* 0x0000000307197819 */ /* 0x004fcc00000006ff */
[----:B------:R-:W-:Y:S05]  /*0130*/  BRA.U !UP0, `(.L_x_0) ;  /* 0x0000001908ec7547 */ /* 0x000fea000b800000 */
[----:B------:R-:W0:Y:S01]  /*0140*/  S2UR UR5, SR_CgaCtaId ;  /* 0x00000000000579c3 */ /* 0x000e220000008800 */
[----:B------:R-:W1:Y:S01]  /*0150*/  LDCU.U8 UR7, c[0x0][0x39c] ;  /* 0x00007380ff0777ac */ /* 0x000e620008000000 */
[----:B---3--:R-:W-:Y:S02]  /*0160*/  LEA R5, R0, R27, 0x6 ;  /* 0x0000001b00057211 */ /* 0x008fe400078e30ff */
[----:B------:R-:W-:Y:S01]  /*0170*/  MOV R44, RZ ;  /* 0x000000ff002c7202 */ /* 0x000fe20000000f00 */
[----:B------:R-:W-:Y:S01]  /*0180*/  UMOV UR4, 0x400 ;  /* 0x0000040000047882 */ /* 0x000fe20000000000 */
[----:B------:R-:W2:Y:S01]  /*0190*/  LDCU UR8, c[0x0][0x398] ;  /* 0x00007300ff0877ac */ /* 0x000ea20008000800 */
[----:B------:R-:W-:Y:S01]  /*01a0*/  IMAD R3, R5, UR6, RZ ;  /* 0x0000000605037c24 */ /* 0x000fe2000f8e02ff */
[----:B------:R-:W3:Y:S04]  /*01b0*/  LDCU.64 UR12, c[0x0][0x380] ;  /* 0x00007000ff0c77ac */ /* 0x000ee80008000a00 */
[----:B------:R-:W-:-:S02]  /*01c0*/  IADD3 R6, PT, PT, R3, UR6, RZ ;  /* 0x0000000603067c10 */ /* 0x000fc4000fffe0ff */
[----:B------:R-:W-:Y:S01]  /*01d0*/  LOP3.LUT P0, RZ, R3, 0x2, RZ, 0xc0, !PT ;  /* 0x0000000203ff7812 */ /* 0x000fe2000780c0ff */
[----:B------:R-:W2:Y:S01]  /*01e0*/  LDCU.64 UR14, c[0x0][0x388] ;  /* 0x00007100ff0e77ac */ /* 0x000ea20008000a00 */
[----:B------:R-:W-:Y:S02]  /*01f0*/  LOP3.LUT P1, RZ, R6, 0x3, RZ, 0xc0, !PT ;  /* 0x0000000306ff7812 */ /* 0x000fe4000782c0ff */
[C---:B------:R-:W-:Y:S01]  /*0200*/  IADD3 R6, PT, PT, R5.reuse, 0x1, RZ ;  /* 0x0000000105067810 */ /* 0x040fe20007ffe0ff */
[----:B-1----:R-:W-:Y:S01]  /*0210*/  UPRMT UR7, UR7, 0x8880, URZ ;  /* 0x0000888007077896 */ /* 0x002fe200080000ff */
[----:B------:R-:W-:Y:S02]  /*0220*/  ISETP.LT.U32.AND P0, PT, R5, UR6, !P0 ;  /* 0x0000000605007c0c */ /* 0x000fe4000c701070 */
[----:B------:R-:W-:Y:S01]  /*0230*/  ISETP.LT.U32.AND P1, PT, R6, UR6, !P1 ;  /* 0x0000000606007c0c */ /* 0x000fe2000cf21070 */
[----:B0-----:R-:W-:Y:S02]  /*0240*/  ULEA UR9, UR5, UR4, 0x18 ;  /* 0x0000000405097291 */ /* 0x001fe4000f8ec0ff */
[----:B------:R-:W-:-:S04]  /*0250*/  UIADD3 UR4, UPT, UPT, UR4, 0x2800, URZ ;  /* 0x0000280004047890 */ /* 0x000fc8000fffe0ff */
[----:B------:R-:W-:Y:S01]  /*0260*/  ULEA UR4, UR5, UR4, 0x18 ;  /* 0x0000000405047291 */ /* 0x000fe2000f8ec0ff */
[----:B------:R-:W-:Y:S02]  /*0270*/  LEA R6, R7, UR9, 0x4 ;  /* 0x0000000907067c11 */ /* 0x000fe4000f8e20ff */
[----:B------:R-:W-:Y:S02]  /*0280*/  UMOV UR5, UR7 ;  /* 0x0000000700057c82 */ /* 0x000fe40008000000 */
[----:B------:R-:W-:Y:S01]  /*0290*/  ISETP.NE.AND P2, PT, RZ, UR5, PT ;  /* 0x00000005ff007c0c */ /* 0x000fe2000bf45270 */
[----:B------:R-:W-:Y:S01]  /*02a0*/  IMAD R5, R27, 0xa0, R6 ;  /* 0x000000a01b057824 */ /* 0x000fe200078e0206 */
[C---:B------:R-:W-:Y:S02]  /*02b0*/  LEA R8, R7.reuse, UR4, 0x4 ;  /* 0x0000000407087c11 */ /* 0x040fe4000f8e20ff */
[----:B------:R-:W-:Y:S02]  /*02c0*/  SEL R7, R7, R4, !P2 ;  /* 0x0000000407077207 */ /* 0x000fe40005000000 */
[----:B------:R-:W-:Y:S01]  /*02d0*/  LEA R4, R4, UR9, 0x4 ;  /* 0x0000000904047c11 */ /* 0x000fe2000f8e20ff */
[----:B------:R-:W-:Y:S01]  /*02e0*/  IMAD R6, R27, 0xa0, R8 ;  /* 0x000000a01b067824 */ /* 0x000fe200078e0208 */
[----:B------:R-:W-:Y:S01]  /*02f0*/  LEA R7, R7, UR4, 0x4 ;  /* 0x0000000407077c11 */ /* 0x000fe2000f8e20ff */
[----:B--23--:R-:W-:-:S06]  /*0300*/  UMOV UR4, URZ ;  /* 0x000000ff00047c82 */ /* 0x00cfcc0008000000 */
.L_x_11:
[----:B------:R-:W-:Y:S01]  /*0310*/  IADD3 R22, PT, PT, R25, UR4, RZ ;  /* 0x0000000419167c10 */ /* 0x000fe2000fffe0ff */
[----:B------:R-:W-:Y:S01]  /*0320*/  UMOV UR6, UR8 ;  /* 0x0000000800067c82 */ /* 0x000fe20008000000 */
[----:B------:R-:W-:Y:S02]  /*0330*/  IADD3 R23, PT, PT, R27, UR4, RZ ;  /* 0x000000041b177c10 */ /* 0x000fe4000fffe0ff */
[----:B------:R-:W-:Y:S02]  /*0340*/  IADD3 R21, PT, PT, R22, 0x3, RZ ;  /* 0x0000000316157810 */ /* 0x000fe40007ffe0ff */
[----:B----4-:R-:W-:Y:S01]  /*0350*/  LEA R28, R2, R25, 0x6 ;  /* 0x00000019021c7211 */ /* 0x010fe200078e30ff */
[----:B------:R-:W-:Y:S01]  /*0360*/  IMAD R20, R23, UR6, RZ ;  /* 0x0000000617147c24 */ /* 0x000fe2000f8e02ff */
[----:B------:R-:W-:Y:S02]  /*0370*/  ISETP.GE.OR P3, PT, R21, UR6, !P0 ;  /* 0x0000000615007c0c */ /* 0x000fe4000c766670 */
[----:B------:R-:W-:-:S02]  /*0380*/  VIADDMNMX R10, R28, 0x3, R23, !PT ;  /* 0x000000031c0a7846 */ /* 0x000fc40007800117 */
[----:B------:R-:W-:-:S04]  /*0390*/  SHF.R.U32.HI R8, RZ, 0x1, R20 ;  /* 0x00000001ff087819 */ /* 0x000fc80000011614 */
[----:B------:R-:W-:-:S04]  /*03a0*/  LOP3.LUT R8, R8, 0x1, RZ, 0xc0, !PT ;  /* 0x0000000108087812 */ /* 0x000fc800078ec0ff */
[----:B------:R-:W-:Y:S01]  /*03b0*/  ISETP.NE.U32.AND P2, PT, R8, 0x1, PT ;  /* 0x000000010800780c */ /* 0x000fe20003f45070 */
[----:B------:R-:W0:Y:S01]  /*03c0*/  @!P3 LDC.64 R18, c[0x0][0x380] ;  /* 0x0000e000ff12bb82 */ /* 0x000e220000000a00 */
[----:B------:R-:W-:Y:S02]  /*03d0*/  @!P3 IADD3 R9, PT, PT, R3, R22, RZ ;  /* 0x000000160309b210 */ /* 0x000fe40007ffe0ff */
[----:B------:R-:W-:-:S03]  /*03e0*/  ISETP.GE.OR P2, PT, R10, UR6, !P2 ;  /* 0x000000060a007c0c */ /* 0x000fc6000d746670 */
[----:B0-----:R-:W-:-:S06]  /*03f0*/  @!P3 IMAD.WIDE.U32 R8, R9, 0x4, R18 ;  /* 0x000000040908b825 */ /* 0x001fcc00078e0012 */
[----:B------:R-:W5:Y:S01]  /*0400*/  @!P3 LDG.E.128.CONSTANT R8, desc[UR10][R8.64] ;  /* 0x0000000a0808b981 */ /* 0x000f62000c1e9d00 */
[----:B------:R-:W-:Y:S04]  /*0410*/  BSSY.RECONVERGENT B0, `(.L_x_1) ;  /* 0x0000015000007945 */ /* 0x000fe80003800200 */
[----:B------:R-:W-:Y:S05]  /*0420*/  @!P3 BRA `(.L_x_2) ;  /* 0x00000000004cb947 */ /* 0x000fea0003800000 */
[----:B-----5:R-:W-:Y:S02]  /*0430*/  LEA R10, R0, R27, 0x6 ;  /* 0x0000001b000a7211 */ /* 0x020fe400078e30ff */
[----:B------:R-:W-:Y:S02]  /*0440*/  IADD3 R8, PT, PT, R22, 0x1, RZ ;  /* 0x0000000116087810 */ /* 0x000fe40007ffe0ff */
[----:B------:R-:W-:Y:S02]  /*0450*/  ISETP.GE.U32.AND P4, PT, R10, UR6, PT ;  /* 0x000000060a007c0c */ /* 0x000fe4000bf86070 */
[----:B------:R-:W-:Y:S02]  /*0460*/  IADD3 R9, PT, PT, R22, 0x2, RZ ;  /* 0x0000000216097810 */ /* 0x000fe40007ffe0ff */
[----:B------:R-:W-:Y:S02]  /*0470*/  ISETP.GE.AND P3, PT, R21, UR6, PT ;  /* 0x0000000615007c0c */ /* 0x000fe4000bf66270 */
[----:B------:R-:W-:-:S02]  /*0480*/  ISETP.GE.OR P6, PT, R8, UR6, P4 ;  /* 0x0000000608007c0c */ /* 0x000fc4000a7c6670 */
[----:B------:R-:W-:Y:S02]  /*0490*/  ISETP.GE.OR P5, PT, R9, UR6, P4 ;  /* 0x0000000609007c0c */ /* 0x000fe4000a7a6670 */
[----:B------:R-:W-:Y:S02]  /*04a0*/  CS2R R8, SRZ ;  /* 0x0000000000087805 */ /* 0x000fe4000001ff00 */
[----:B------:R-:W-:Y:S02]  /*04b0*/  ISETP.GE.U32.OR P3, PT, R10, UR6, P3 ;  /* 0x000000060a007c0c */ /* 0x000fe40009f66470 */
[----:B------:R-:W-:Y:S02]  /*04c0*/  CS2R R10, SRZ ;  /* 0x00000000000a7805 */ /* 0x000fe4000001ff00 */
[----:B------:R-:W-:Y:S02]  /*04d0*/  ISETP.GE.OR P4, PT, R22, UR6, P4 ;  /* 0x0000000616007c0c */ /* 0x000fe4000a786670 */
[----:B------:R-:W-:-:S02]  /*04e0*/  IADD3 R13, PT, PT, R3, R22, RZ ;  /* 0x00000016030d7210 */ /* 0x000fc40007ffe0ff */
[----:B------:R-:W-:Y:S02]  /*04f0*/  MOV R18, UR12 ;  /* 0x0000000c00127c02 */ /* 0x000fe40008000f00 */
[----:B------:R-:W-:-:S03]  /*0500*/  MOV R19, UR13 ;  /* 0x0000000d00137c02 */ /* 0x000fc60008000f00 */
[----:B------:R-:W-:-:S05]  /*0510*/  IMAD.WIDE.U32 R12, R13, 0x4, R18 ;  /* 0x000000040d0c7825 */ /* 0x000fca00078e0012 */
[----:B------:R0:W5:Y:S04]  /*0520*/  @!P3 LDG.E.CONSTANT R11, desc[UR10][R12.64+0xc] ;  /* 0x00000c0a0c0bb981 */ /* 0x000168000c1e9900 */
[----:B------:R0:W5:Y:S04]  /*0530*/  @!P4 LDG.E.CONSTANT R8, desc[UR10][R12.64] ;  /* 0x0000000a0c08c981 */ /* 0x000168000c1e9900 */
[----:B------:R0:W5:Y:S04]  /*0540*/  @!P6 LDG.E.CONSTANT R9, desc[UR10][R12.64+0x4] ;  /* 0x0000040a0c09e981 */ /* 0x000168000c1e9900 */
[----:B------:R0:W5:Y:S02]  /*0550*/  @!P5 LDG.E.CONSTANT R10, desc[UR10][R12.64+0x8] ;  /* 0x0000080a0c0ad981 */ /* 0x000164000c1e9900 */
.L_x_2:
[----:B------:R-:W-:Y:S05]  /*0560*/  BSYNC.RECONVERGENT B0 ;  /* 0x0000000000007941 */ /* 0x000fea0003800200 */
.L_x_1:
[----:B------:R-:W1:Y:S01]  /*0570*/  @!P2 LDC.64 R16, c[0x0][0x388] ;  /* 0x0000e200ff10ab82 */ /* 0x000e620000000a00 */
[----:B0-----:R-:W-:-:S05]  /*0580*/  @!P2 IADD3 R13, PT, PT, R28, R20, RZ ;  /* 0x000000141c0da210 */ /* 0x001fca0007ffe0ff */
[----:B-1----:R-:W-:-:S06]  /*0590*/  @!P2 IMAD.WIDE R12, R13, 0x4, R16 ;  /* 0x000000040d0ca825 */ /* 0x002fcc00078e0210 */
[----:B------:R-:W5:Y:S01]  /*05a0*/  @!P2 LDG.E.128.CONSTANT R12, desc[UR10][R12.64] ;  /* 0x0000000a0c0ca981 */ /* 0x000f62000c1e9d00 */
[----:B------:R-:W-:Y:S03]  /*05b0*/  BSSY.RECONVERGENT B0, `(.L_x_3) ;  /* 0x0000015000007945 */ /* 0x000fe60003800200 */
[----:B-----5:R0:W-:Y:S01]  /*05c0*/  STS.128 [R5], R8 ;  /* 0x0000000805007388 */ /* 0x0201e20000000c00 */
[----:B------:R-:W-:Y:S05]  /*05d0*/  @!P2 BRA `(.L_x_4) ;  /* 0x000000000048a947 */ /* 0x000fea0003800000 */
[C---:B0-----:R-:W-:Y:S02]  /*05e0*/  VIMNMX R8, PT, PT, R28.reuse, R23, !PT ;  /* 0x000000171c087248 */ /* 0x041fe40007fe0100 */
[----:B------:R-:W-:Y:S02]  /*05f0*/  CS2R R12, SRZ ;  /* 0x00000000000c7805 */ /* 0x000fe4000001ff00 */
[C-C-:B------:R-:W-:Y:S02]  /*0600*/  VIADDMNMX R9, R28.reuse, 0x1, R23.reuse, !PT ;  /* 0x000000011c097846 */ /* 0x140fe40007800117 */
[----:B------:R-:W-:Y:S02]  /*0610*/  CS2R R14, SRZ ;  /* 0x00000000000e7805 */ /* 0x000fe4000001ff00 */
[C-C-:B------:R-:W-:Y:S02]  /*0620*/  VIADDMNMX R10, R28.reuse, 0x2, R23.reuse, !PT ;  /* 0x000000021c0a7846 */ /* 0x140fe40007800117 */
[----:B------:R-:W-:-:S02]  /*0630*/  VIADDMNMX R23, R28, 0x3, R23, !PT ;  /* 0x000000031c177846 */ /* 0x000fc40007800117 */
[----:B------:R-:W-:Y:S02]  /*0640*/  ISETP.GE.AND P2, PT, R8, UR6, PT ;  /* 0x0000000608007c0c */ /* 0x000fe4000bf46270 */
[----:B------:R-:W-:Y:S02]  /*0650*/  ISETP.GE.AND P3, PT, R9, UR6, PT ;  /* 0x0000000609007c0c */ /* 0x000fe4000bf66270 */
[----:B------:R-:W-:Y:S02]  /*0660*/  ISETP.GE.AND P4, PT, R10, UR6, PT ;  /* 0x000000060a007c0c */ /* 0x000fe4000bf86270 */
[----:B------:R-:W-:Y:S02]  /*0670*/  ISETP.GE.AND P5, PT, R23, UR6, PT ;  /* 0x0000000617007c0c */ /* 0x000fe4000bfa6270 */
[----:B------:R-:W-:Y:S02]  /*0680*/  IADD3 R9, PT, PT, R28, R20, RZ ;  /* 0x000000141c097210 */ /* 0x000fe40007ffe0ff */
[----:B------:R-:W-:-:S02]  /*0690*/  MOV R16, UR14 ;  /* 0x0000000e00107c02 */ /* 0x000fc40008000f00 */
[----:B------:R-:W-:-:S03]  /*06a0*/  MOV R17, UR15 ;  /* 0x0000000f00117c02 */ /* 0x000fc60008000f00 */
[----:B------:R-:W-:-:S05]  /*06b0*/  IMAD.WIDE R8, R9, 0x4, R16 ;  /* 0x0000000409087825 */ /* 0x000fca00078e0210 */
[----:B------:R1:W5:Y:S04]  /*06c0*/  @!P2 LDG.E.CONSTANT R12, desc[UR10][R8.64] ;  /* 0x0000000a080ca981 */ /* 0x000368000c1e9900 */
[----:B------:R1:W5:Y:S04]  /*06d0*/  @!P3 LDG.E.CONSTANT R13, desc[UR10][R8.64+0x4] ;  /* 0x0000040a080db981 */ /* 0x000368000c1e9900 */
[----:B------:R1:W5:Y:S04]  /*06e0*/  @!P4 LDG.E.CONSTANT R14, desc[UR10][R8.64+0x8] ;  /* 0x0000080a080ec981 */ /* 0x000368000c1e9900 */
[----:B------:R1:W5:Y:S02]  /*06f0*/  @!P5 LDG.E.CONSTANT R15, desc[UR10][R8.64+0xc] ;  /* 0x00000c0a080fd981 */ /* 0x000364000c1e9900 */
.L_x_4:
[----:B------:R-:W-:Y:S05]  /*0700*/  BSYNC.RECONVERGENT B0 ;  /* 0x0000000000007941 */ /* 0x000fea0003800200 */
.L_x_3:
[----:B-----5:R2:W-:Y:S01]  /*0710*/  STS.128 [R6], R12 ;  /* 0x0000000c06007388 */ /* 0x0205e20000000c00 */
[----:B------:R-:W-:Y:S01]  /*0720*/  ISETP.LT.AND P2, PT, R21, UR6, PT ;  /* 0x0000000615007c0c */ /* 0x000fe2000bf41270 */
[----:B------:R-:W-:Y:S01]  /*0730*/  BSSY.RECONVERGENT B0, `(.L_x_5) ;  /* 0x0000017000007945 */ /* 0x000fe20003800200 */
[----:B01----:R-:W-:-:S11]  /*0740*/  IADD3 R9, PT, PT, R3, UR6, R22 ;  /* 0x0000000603097c10 */ /* 0x003fd6000fffe016 */
[----:B------:R-:W-:Y:S05]  /*0750*/  @P1 BRA P2, `(.L_x_6) ;  /* 0x0000000000481947 */ /* 0x000fea0001000000 */
[----:B------:R-:W-:Y:S01]  /*0760*/  LEA R8, R0, R27, 0x6 ;  /* 0x0000001b00087211 */ /* 0x000fe200078e30ff */
[----:B------:R-:W-:Y:S01]  /*0770*/  IMAD.WIDE.U32 R18, R9, 0x4, R18 ;  /* 0x0000000409127825 */ /* 0x000fe200078e0012 */
[----:B------:R-:W-:Y:S02]  /*0780*/  IADD3 R10, PT, PT, R22, 0x2, RZ ;  /* 0x00000002160a7810 */ /* 0x000fe40007ffe0ff */
[----:B------:R-:W-:-:S04]  /*0790*/  IADD3 R8, PT, PT, R8, 0x1, RZ ;  /* 0x0000000108087810 */ /* 0x000fc80007ffe0ff */
[----:B------:R-:W-:Y:S02]  /*07a0*/  ISETP.GE.U32.AND P2, PT, R8, UR6, PT ;  /* 0x0000000608007c0c */ /* 0x000fe4000bf46070 */
[C---:B------:R-:W-:Y:S02]  /*07b0*/  IADD3 R8, PT, PT, R22.reuse, 0x1, RZ ;  /* 0x0000000116087810 */ /* 0x040fe40007ffe0ff */
[----:B------:R-:W-:Y:S02]  /*07c0*/  ISETP.GE.OR P3, PT, R22, UR6, P2 ;  /* 0x0000000616007c0c */ /* 0x000fe40009766670 */
[----:B------:R-:W-:Y:S02]  /*07d0*/  ISETP.GE.OR P4, PT, R8, UR6, P2 ;  /* 0x0000000608007c0c */ /* 0x000fe40009786670 */
[----:B------:R-:W-:Y:S02]  /*07e0*/  CS2R R8, SRZ ;  /* 0x0000000000087805 */ /* 0x000fe4000001ff00 */
[----:B------:R-:W-:-:S02]  /*07f0*/  ISETP.GE.OR P5, PT, R10, UR6, P2 ;  /* 0x000000060a007c0c */ /* 0x000fc400097a6670 */
[----:B------:R-:W-:-:S05]  /*0800*/  CS2R R10, SRZ ;  /* 0x00000000000a7805 */ /* 0x000fca000001ff00 */
[----:B------:R0:W5:Y:S04]  /*0810*/  @!P3 LDG.E.CONSTANT R8, desc[UR10][R18.64] ;  /* 0x0000000a1208b981 */ /* 0x000168000c1e9900 */
[----:B------:R0:W5:Y:S04]  /*0820*/  @!P4 LDG.E.CONSTANT R9, desc[UR10][R18.64+0x4] ;  /* 0x0000040a1209c981 */ /* 0x000168000c1e9900 */
[----:B------:R0:W5:Y:S01]  /*0830*/  @!P5 LDG.E.CONSTANT R10, desc[UR10][R18.64+0x8] ;  /* 0x0000080a120ad981 */ /* 0x000162000c1e9900 */
[----:B------:R-:W-:-:S13]  /*0840*/  ISETP.GE.OR P2, PT, R21, UR6, P2 ;  /* 0x0000000615007c0c */ /* 0x000fda0009746670 */
[----:B0-----:R-:W-:Y:S05]  /*0850*/  @P2 BRA `(.L_x_7) ;  /* 0x0000000000102947 */ /* 0x001fea0003800000 */
[----:B------:R0:W5:Y:S01]  /*0860*/  LDG.E.CONSTANT R11, desc[UR10][R18.64+0xc] ;  /* 0x00000c0a120b7981 */ /* 0x000162000c1e9900 */
[----:B------:R-:W-:Y:S05]  /*0870*/  BRA `(.L_x_7) ;  /* 0x0000000000087947 */ /* 0x000fea0003800000 */
.L_x_6:
[----:B------:R-:W-:-:S06]  /*0880*/  IMAD.WIDE.U32 R8, R9, 0x4, R18 ;  /* 0x0000000409087825 */ /* 0x000fcc00078e0012 */
[----:B------:R-:W5:Y:S02]  /*0890*/  LDG.E.128.CONSTANT R8, desc[UR10][R8.64] ;  /* 0x0000000a08087981 */ /* 0x000f64000c1e9d00 */
.L_x_7:
[----:B------:R-:W-:Y:S05]  /*08a0*/  BSYNC.RECONVERGENT B0 ;  /* 0x0000000000007941 */ /* 0x000fea0003800200 */
.L_x_5:
[----:B--2---:R-:W-:Y:S01]  /*08b0*/  IADD3 R13, PT, PT, R27, UR4, RZ ;  /* 0x000000041b0d7c10 */ /* 0x004fe2000fffe0ff */
[----:B-----5:R1:W-:Y:S01]  /*08c0*/  STS.128 [R5+0xa0], R8 ;  /* 0x0000a00805007388 */ /* 0x0203e20000000c00 */
[----:B------:R-:W-:Y:S01]  /*08d0*/  LEA R14, R2, R25, 0x6 ;  /* 0x00000019020e7211 */ /* 0x000fe200078e30ff */
[----:B------:R-:W-:Y:S01]  /*08e0*/  BSSY.RECONVERGENT B0, `(.L_x_8) ;  /* 0x000001a000007945 */ /* 0x000fe20003800200 */
[----:B------:R-:W-:Y:S02]  /*08f0*/  IADD3 R13, PT, PT, R13, 0x1, RZ ;  /* 0x000000010d0d7810 */ /* 0x000fe40007ffe0ff */
[----:B------:R-:W-:Y:S02]  /*0900*/  IADD3 R20, PT, PT, R20, UR6, RZ ;  /* 0x0000000614147c10 */ /* 0x000fe4000fffe0ff */
[----:B------:R-:W-:Y:S02]  /*0910*/  VIADDMNMX R12, R14, 0x3, R13, !PT ;  /* 0x000000030e0c7846 */ /* 0x000fe4000780010d */
[----:B------:R-:W-:-:S02]  /*0920*/  LOP3.LUT P2, RZ, R20, 0x3, RZ, 0xc0, !PT ;  /* 0x0000000314ff7812 */ /* 0x000fc4000784c0ff */
[----:B------:R-:W-:Y:S02]  /*0930*/  ISETP.LT.AND P3, PT, R12, UR6, PT ;  /* 0x000000060c007c0c */ /* 0x000fe4000bf61270 */
[----:B------:R-:W-:-:S11]  /*0940*/  IADD3 R15, PT, PT, R14, R20, RZ ;  /* 0x000000140e0f7210 */ /* 0x000fd60007ffe0ff */
[----:B-1----:R-:W-:Y:S05]  /*0950*/  @!P2 BRA P3, `(.L_x_9) ;  /* 0x000000000040a947 */ /* 0x002fea0001800000 */
[C-C-:B------:R-:W-:Y:S02]  /*0960*/  VIADDMNMX R10, R14.reuse, 0x1, R13.reuse, !PT ;  /* 0x000000010e0a7846 */ /* 0x140fe4000780010d */
[----:B------:R-:W-:Y:S02]  /*0970*/  CS2R R28, SRZ ;  /* 0x00000000001c7805 */ /* 0x000fe4000001ff00 */
[----:B------:R-:W-:Y:S02]  /*0980*/  VIADDMNMX R8, R14, 0x2, R13, !PT ;  /* 0x000000020e087846 */ /* 0x000fe4000780010d */
[----:B------:R-:W-:Y:S02]  /*0990*/  CS2R R30, SRZ ;  /* 0x00000000001e7805 */ /* 0x000fe4000001ff00 */
[----:B------:R-:W-:Y:S01]  /*09a0*/  ISETP.GE.AND P3, PT, R10, UR6, PT ;  /* 0x000000060a007c0c */ /* 0x000fe2000bf66270 */
[----:B------:R-:W-:Y:S01]  /*09b0*/  IMAD.WIDE R16, R15, 0x4, R16 ;  /* 0x000000040f107825 */ /* 0x000fe200078e0210 */
[----:B------:R-:W-:-:S02]  /*09c0*/  ISETP.GE.AND P4, PT, R8, UR6, PT ;  /* 0x0000000608007c0c */ /* 0x000fc4000bf86270 */
[----:B------:R-:W-:-:S04]  /*09d0*/  VIMNMX R9, PT, PT, R14, R13, !PT ;  /* 0x0000000d0e097248 */ /* 0x000fc80007fe0100 */
[----:B------:R-:W-:-:S05]  /*09e0*/  ISETP.GE.AND P2, PT, R9, UR6, PT ;  /* 0x0000000609007c0c */ /* 0x000fca000bf46270 */
[----:B------:R2:W5:Y:S04]  /*09f0*/  @!P3 LDG.E.CONSTANT R29, desc[UR10][R16.64+0x4] ;  /* 0x0000040a101db981 */ /* 0x000568000c1e9900 */
[----:B------:R2:W5:Y:S04]  /*0a00*/  @!P4 LDG.E.CONSTANT R30, desc[UR10][R16.64+0x8] ;  /* 0x0000080a101ec981 */ /* 0x000568000c1e9900 */
[----:B------:R2:W5:Y:S01]  /*0a10*/  @!P2 LDG.E.CONSTANT R28, desc[UR10][R16.64] ;  /* 0x0000000a101ca981 */ /* 0x000562000c1e9900 */
[----:B------:R-:W-:-:S13]  /*0a20*/  ISETP.GE.AND P2, PT, R12, UR6, PT ;  /* 0x000000060c007c0c */ /* 0x000fda000bf46270 */
[----:B--2---:R-:W-:Y:S05]  /*0a30*/  @P2 BRA `(.L_x_10) ;  /* 0x0000000000102947 */ /* 0x004fea0003800000 */
[----:B------:R2:W5:Y:S01]  /*0a40*/  LDG.E.CONSTANT R31, desc[UR10][R16.64+0xc] ;  /* 0x00000c0a101f7981 */ /* 0x000562000c1e9900 */
[----:B------:R-:W-:Y:S05]  /*0a50*/  BRA `(.L_x_10) ;  /* 0x0000000000087947 */ /* 0x000fea0003800000 */
.L_x_9:
[----:B------:R-:W-:-:S05]  /*0a60*/  IMAD.WIDE R16, R15, 0x4, R16 ;  /* 0x000000040f107825 */ /* 0x000fca00078e0210 */
[----:B------:R1:W5:Y:S02]  /*0a70*/  LDG.E.128.CONSTANT R28, desc[UR10][R16.64] ;  /* 0x0000000a101c7981 */ /* 0x000364000c1e9d00 */
.L_x_10:
[----:B------:R-:W-:Y:S05]  /*0a80*/  BSYNC.RECONVERGENT B0 ;  /* 0x0000000000007941 */ /* 0x000fea0003800200 */
.L_x_8:
[----:B-----5:R-:W-:Y:S01]  /*0a90*/  STS.128 [R6+0xa0], R28 ;  /* 0x0000a01c06007388 */ /* 0x020fe20000000c00 */
[----:B------:R-:W-:Y:S01]  /*0aa0*/  UIADD3 UR4, UPT, UPT, UR4, 0x40, URZ ;  /* 0x0000004004047890 */ /* 0x000fe2000fffe0ff */
[----:B------:R-:W-:Y:S03]  /*0ab0*/  BAR.SYNC.DEFER_BLOCKING 0x0 ;  /* 0x0000000000007b1d */ /* 0x000fe60000010000 */
[----:B------:R-:W-:-:S03]  /*0ac0*/  UISETP.GE.AND UP0, UPT, UR4, UR6, UPT ;  /* 0x000000060400728c */ /* 0x000fc6000bf06270 */
[----:B012---:R-:W-:Y:S04]  /*0ad0*/  LDS.128 R16, [R7] ;  /* 0x0000000007107984 */ /* 0x007fe80000000c00 */
[----:B------:R-:W0:Y:S04]  /*0ae0*/  LDS.128 R20, [R4] ;  /* 0x0000000004147984 */ /* 0x000e280000000c00 */
[----:B------:R-:W-:Y:S04]  /*0af0*/  LDS.128 R8, [R7+0xa0] ;  /* 0x0000a00007087984 */ /* 0x000fe80000000c00 */
[----:B------:R-:W1:Y:S01]  /*0b00*/  LDS.128 R12, [R4+0xa0] ;  /* 0x0000a000040c7984 */ /* 0x000e620000000c00 */
[-C--:B0-----:R-:W-:Y:S01]  /*0b10*/  FFMA R33, R16, R20.reuse, R33 ;  /* 0x0000001410217223 */ /* 0x081fe20000000021 */
[-C--:B------:R-:W-:Y:S01]  /*0b20*/  FFMA R24, R17, R20.reuse, R24 ;  /* 0x0000001411187223 */ /* 0x080fe20000000018 */
[-C--:B------:R-:W-:Y:S01]  /*0b30*/  FFMA R35, R18, R20.reuse, R35 ;  /* 0x0000001412237223 */ /* 0x080fe20000000023 */
[----:B------:R-:W-:Y:S01]  /*0b40*/  FFMA R20, R19, R20, R26 ;  /* 0x0000001413147223 */ /* 0x000fe2000000001a */
[-C--:B------:R-:W-:Y:S01]  /*0b50*/  FFMA R37, R16, R21.reuse, R37 ;  /* 0x0000001510257223 */ /* 0x080fe20000000025 */
        /* <DEDUP_REMOVED lines=11> */
[-C--:B-1----:R-:W-:Y:S01]  /*0c10*/  FFMA R26, R11, R12.reuse, R20 ;  /* 0x0000000c0b1a7223 */ /* 0x082fe20000000014 */
[----:B------:R-:W-:Y:S01]  /*0c20*/  LDS.128 R16, [R7+0x140] ;  /* 0x0001400007107984 */ /* 0x000fe20000000c00 */
[-C--:B------:R-:W-:Y:S01]  /*0c30*/  FFMA R33, R8, R12.reuse, R33 ;  /* 0x0000000c08217223 */ /* 0x080fe20000000021 */
[CC--:B------:R-:W-:Y:S01]  /*0c40*/  FFMA R24, R9.reuse, R12.reuse, R24 ;  /* 0x0000000c09187223 */ /* 0x0c0fe20000000018 */
[----:B------:R-:W-:Y:S01]  /*0c50*/  FFMA R35, R10, R12, R35 ;  /* 0x0000000c0a237223 */ /* 0x000fe20000000023 */
[----:B------:R-:W0:Y:S01]  /*0c60*/  LDS.128 R20, [R4+0x140] ;  /* 0x0001400004147984 */ /* 0x000e220000000c00 */
        /* <DEDUP_REMOVED lines=11> */
[----:B------:R-:W-:-:S02]  /*0d20*/  FFMA R44, R11, R15, R44 ;  /* 0x0000000f0b2c7223 */ /* 0x000fc4000000002c */
        /* <DEDUP_REMOVED lines=18> */
[----:B------:R-:W-:Y:S01]  /*0e50*/  LDS.128 R16, [R7+0x280] ;  /* 0x0002800007107984 */ /* 0x000fe20000000c00 */
[-C--:B-1----:R-:W-:Y:S01]  /*0e60*/  FFMA R33, R8, R12.reuse, R33 ;  /* 0x0000000c08217223 */ /* 0x082fe20000000021 */
[-C--:B------:R-:W-:Y:S01]  /*0e70*/  FFMA R24, R9, R12.reuse, R24 ;  /* 0x0000000c09187223 */ /* 0x080fe20000000018 */
[-C--:B------:R-:W-:Y:S01]  /*0e80*/  FFMA R35, R10, R12.reuse, R35 ;  /* 0x0000000c0a237223 */ /* 0x080fe20000000023 */
[----:B------:R-:W0:Y:S01]  /*0e90*/  LDS.128 R20, [R4+0x280] ;  /* 0x0002800004147984 */ /* 0x000e220000000c00 */
        /* <DEDUP_REMOVED lines=33> */
[-C--:B------:R-:W-:Y:S02]  /*10b0*/  FFMA R24, R9, R12.reuse, R24 ;  /* 0x0000000c09187223 */ /* 0x080fe40000000018 */
[----:B------:R-:W0:Y:S01]  /*10c0*/  LDS.128 R20, [R4+0x3c0] ;  /* 0x0003c00004147984 */ /* 0x000e220000000c00 */
        /* <DEDUP_REMOVED lines=33> */
[----:B-1----:R-:W-:-:S03]  /*12e0*/  FFMA R33, R8, R12, R33 ;  /* 0x0000000c08217223 */ /* 0x002fc60000000021 */
[----:B------:R-:W0:Y:S01]  /*12f0*/  LDS.128 R20, [R4+0x500] ;  /* 0x0005000004147984 */ /* 0x000e220000000c00 */
        /* <DEDUP_REMOVED lines=34> */
[----:B------:R-:W0:Y:S01]  /*1520*/  LDS.128 R20, [R4+0x640] ;  /* 0x0006400004147984 */ /* 0x000e220000000c00 */
[-C--:B-1----:R-:W-:Y:S01]  /*1530*/  FFMA R33, R12, R8.reuse, R33 ;  /* 0x000000080c217223 */ /* 0x082fe20000000021 */
        /* <DEDUP_REMOVED lines=121> */
[----:B------:R-:W-:Y:S06]  /*1cd0*/  BAR.SYNC.DEFER_BLOCKING 0x0 ;  /* 0x0000000000007b1d */ /* 0x000fec0000010000 */
[----:B------:R-:W-:Y:S05]  /*1ce0*/  BRA.U !UP0, `(.L_x_11) ;  /* 0xffffffe508887547 */ /* 0x000fea000b83ffff */
.L_x_0:
[----:B---3--:R-:W-:Y:S02]  /*1cf0*/  LEA R27, R0, R27, 0x6 ;  /* 0x0000001b001b7211 */ /* 0x008fe400078e30ff */
[----:B----4-:R-:W-:Y:S02]  /*1d00*/  LEA R25, R2, R25, 0x6 ;  /* 0x0000001902197211 */ /* 0x010fe400078e30ff */
[----:B------:R-:W-:-:S13]  /*1d10*/  ISETP.GE.AND P0, PT, R27, UR6, PT ;  /* 0x000000061b007c0c */ /* 0x000fda000bf06270 */
[----:B------:R-:W-:Y:S05]  /*1d20*/  @P0 EXIT ;  /* 0x000000000000094d */ /* 0x000fea0003800000 */
[C---:B------:R-:W-:Y:S01]  /*1d30*/  ISETP.GE.AND P2, PT, R25.reuse, UR6, PT ;  /* 0x0000000619007c0c */ /* 0x040fe2000bf46270 */
[----:B------:R-:W0:Y:S01]  /*1d40*/  LDCU.64 UR4, c[0x0][0x390] ;  /* 0x00007200ff0477ac */ /* 0x000e220008000a00 */
[----:B------:R-:W-:Y:S01]  /*1d50*/  IADD3 R0, PT, PT, R25, 0x1, RZ ;  /* 0x0000000119007810 */ /* 0x000fe20007ffe0ff */
[----:B------:R-:W-:Y:S01]  /*1d60*/  IMAD R8, R27, UR6, RZ ;  /* 0x000000061b087c24 */ /* 0x000fe2000f8e02ff */
[C---:B------:R-:W-:Y:S02]  /*1d70*/  IADD3 R3, PT, PT, R25.reuse, 0x3, RZ ;  /* 0x0000000319037810 */ /* 0x040fe40007ffe0ff */
[----:B------:R-:W-:Y:S02]  /*1d80*/  ISETP.GE.AND P3, PT, R0, UR6, PT ;  /* 0x0000000600007c0c */ /* 0x000fe4000bf66270 */
[----:B------:R-:W-:Y:S02]  /*1d90*/  IADD3 R2, PT, PT, R25, 0x2, RZ ;  /* 0x0000000219027810 */ /* 0x000fe40007ffe0ff */
[----:B------:R-:W-:-:S02]  /*1da0*/  SHF.R.S32.HI R0, RZ, 0x1f, R25 ;  /* 0x0000001fff007819 */ /* 0x000fc40000011419 */
[-C--:B------:R-:W-:Y:S01]  /*1db0*/  IADD3 R6, P4, PT, R25, R8.reuse, RZ ;  /* 0x0000000819067210 */ /* 0x080fe20007f9e0ff */
[----:B------:R-:W1:Y:S01]  /*1dc0*/  @!P2 LDC.64 R4, c[0x0][0x390] ;  /* 0x0000e400ff04ab82 */ /* 0x000e620000000a00 */
[----:B------:R-:W-:Y:S02]  /*1dd0*/  ISETP.GE.AND P0, PT, R3, UR6, PT ;  /* 0x0000000603007c0c */ /* 0x000fe4000bf06270 */
[----:B------:R-:W-:Y:S02]  /*1de0*/  @!P2 IADD3 R3, PT, PT, R25, R8, RZ ;  /* 0x000000081903a210 */ /* 0x000fe40007ffe0ff */
[----:B------:R-:W-:Y:S02]  /*1df0*/  ISETP.GE.AND P1, PT, R2, UR6, PT ;  /* 0x0000000602007c0c */ /* 0x000fe4000bf26270 */
[----:B------:R-:W-:Y:S02]  /*1e00*/  LEA.HI.X.SX32 R7, R8, R0, 0x1, P4 ;  /* 0x0000000008077211 */ /* 0x000fe400020f0eff */
[----:B0-----:R-:W-:-:S02]  /*1e10*/  LEA R2, P4, R6, UR4, 0x2 ;  /* 0x0000000406027c11 */ /* 0x001fc4000f8810ff */
[----:B------:R-:W-:Y:S01]  /*1e20*/  IADD3 R9, PT, PT, R27, 0x1, RZ ;  /* 0x000000011b097810 */ /* 0x000fe20007ffe0ff */
[----:B-1----:R-:W-:Y:S01]  /*1e30*/  @!P2 IMAD.WIDE R4, R3, 0x4, R4 ;  /* 0x000000040304a825 */ /* 0x002fe200078e0204 */
[----:B------:R-:W-:Y:S02]  /*1e40*/  LEA.HI.X R3, R6, UR5, R7, 0x2, P4 ;  /* 0x0000000506037c11 */ /* 0x000fe4000a0f1407 */
[----:B------:R-:W-:Y:S02]  /*1e50*/  ISETP.GE.AND P4, PT, R9, UR6, PT ;  /* 0x0000000609007c0c */ /* 0x000fe4000bf86270 */
[----:B------:R0:W-:Y:S04]  /*1e60*/  @!P2 STG.E desc[UR10][R4.64], R33 ;  /* 0x000000210400a986 */ /* 0x0001e8000c10190a */
[----:B------:R0:W-:Y:S04]  /*1e70*/  @!P3 STG.E desc[UR10][R2.64+0x4], R24 ;  /* 0x000004180200b986 */ /* 0x0001e8000c10190a */
[----:B------:R0:W-:Y:S04]  /*1e80*/  @!P1 STG.E desc[UR10][R2.64+0x8], R35 ;  /* 0x0000082302009986 */ /* 0x0001e8000c10190a */
[----:B------:R0:W-:Y:S01]  /*1e90*/  @!P0 STG.E desc[UR10][R2.64+0xc], R26 ;  /* 0x00000c1a02008986 */ /* 0x0001e2000c10190a */
[----:B------:R-:W-:Y:S05]  /*1ea0*/  @P4 EXIT ;  /* 0x000000000000494d */ /* 0x000fea0003800000 */
[----:B0-----:R-:W0:Y:S01]  /*1eb0*/  @!P2 LDC.64 R4, c[0x0][0x390] ;  /* 0x0000e400ff04ab82 */ /* 0x001e220000000a00 */
[----:B------:R-:W-:Y:S02]  /*1ec0*/  IADD3 R8, PT, PT, R8, UR6, RZ ;  /* 0x0000000608087c10 */ /* 0x000fe4000fffe0ff */
[----:B------:R-:W-:Y:S02]  /*1ed0*/  IADD3 R9, PT, PT, R27, 0x2, RZ ;  /* 0x000000021b097810 */ /* 0x000fe40007ffe0ff */
[CC--:B------:R-:W-:Y:S02]  /*1ee0*/  IADD3 R6, P4, PT, R25.reuse, R8.reuse, RZ ;  /* 0x0000000819067210 */ /* 0x0c0fe40007f9e0ff */
[----:B------:R-:W-:Y:S02]  /*1ef0*/  @!P2 IADD3 R3, PT, PT, R25, R8, RZ ;  /* 0x000000081903a210 */ /* 0x000fe40007ffe0ff */
[----:B------:R-:W-:Y:S02]  /*1f00*/  LEA.HI.X.SX32 R7, R8, R0, 0x1, P4 ;  /* 0x0000000008077211 */ /* 0x000fe400020f0eff */
[----:B------:R-:W-:Y:S01]  /*1f10*/  LEA R2, P4, R6, UR4, 0x2 ;  /* 0x0000000406027c11 */ /* 0x000fe2000f8810ff */
[----:B0-----:R-:W-:-:S03]  /*1f20*/  @!P2 IMAD.WIDE R4, R3, 0x4, R4 ;  /* 0x000000040304a825 */ /* 0x001fc600078e0204 */
[----:B------:R-:W-:Y:S02]  /*1f30*/  LEA.HI.X R3, R6, UR5, R7, 0x2, P4 ;  /* 0x0000000506037c11 */ /* 0x000fe4000a0f1407 */
[----:B------:R-:W-:Y:S01]  /*1f40*/  ISETP.GE.AND P4, PT, R9, UR6, PT ;  /* 0x0000000609007c0c */ /* 0x000fe2000bf86270 */
        /* <DEDUP_REMOVED lines=21> */
[----:B------:R-:W-:-:S04]  /*20a0*/  IADD3 R6, PT, PT, R6, UR6, RZ ;  /* 0x0000000606067c10 */ /* 0x000fc8000fffe0ff */
[CC--:B------:R-:W-:Y:S02]  /*20b0*/  IADD3 R5, P4, PT, R25.reuse, R6.reuse, RZ ;  /* 0x0000000619057210 */ /* 0x0c0fe40007f9e0ff */
[----:B------:R-:W-:Y:S02]  /*20c0*/  @!P2 IADD3 R25, PT, PT, R25, R6, RZ ;  /* 0x000000061919a210 */ /* 0x000fe40007ffe0ff */
[----:B------:R-:W-:Y:S02]  /*20d0*/  LEA.HI.X.SX32 R0, R6, R0, 0x1, P4 ;  /* 0x0000000006007211 */ /* 0x000fe400020f0eff */
[----:B------:R-:W-:-:S04]  /*20e0*/  LEA R4, P4, R5, UR4, 0x2 ;  /* 0x0000000405047c11 */ /* 0x000fc8000f8810ff */
[----:B------:R-:W-:Y:S01]  /*20f0*/  LEA.HI.X R5, R5, UR5, R0, 0x2, P4 ;  /* 0x0000000505057c11 */ /* 0x000fe2000a0f1400 */
[----:B0-----:R-:W-:-:S05]  /*2100*/  @!P2 IMAD.WIDE R2, R25, 0x4, R2 ;  /* 0x000000041902a825 */ /* 0x001fca00078e0202 */
[----:B------:R0:W-:Y:S04]  /*2110*/  @!P2 STG.E desc[UR10][R2.64], R45 ;  /* 0x0000002d0200a986 */ /* 0x0001e8000c10190a */
[----:B------:R0:W-:Y:S04]  /*2120*/  @!P3 STG.E desc[UR10][R4.64+0x4], R40 ;  /* 0x000004280400b986 */ /* 0x0001e8000c10190a */
[----:B------:R0:W-:Y:S01]  /*2130*/  @!P1 STG.E desc[UR10][R4.64+0x8], R42 ;  /* 0x0000082a04009986 */ /* 0x0001e2000c10190a */
[----:B------:R-:W-:Y:S05]  /*2140*/  @P0 EXIT ;  /* 0x000000000000094d */ /* 0x000fea0003800000 */
[----:B------:R-:W-:Y:S01]  /*2150*/  STG.E desc[UR10][R4.64+0xc], R44 ;  /* 0x00000c2c04007986 */ /* 0x000fe2000c10190a */
[----:B------:R-:W-:Y:S05]  /*2160*/  EXIT ;  /* 0x000000000000794d */ /* 0x000fea0003800000 */
.L_x_12:
[----:B------:R-:W-:-:S00]  /*2170*/  BRA `(.L_x_12) ;  /* 0xfffffffc00fc7947 */ /* 0x000fc0000383ffff */
[----:B------:R-:W-:-:S00]  /*2180*/  NOP ;  /* 0x0000000000007918 */ /* 0x000fc00000000000 */
[----:B------:R-:W-:-:S00]  /*2190*/  NOP ;  /* 0x0000000000007918 */ /* 0x000fc00000000000 */
[----:B------:R-:W-:-:S00]  /*21a0*/  NOP ;  /* 0x0000000000007918 */ /* 0x000fc00000000000 */
[----:B------:R-:W-:-:S00]  /*21b0*/  NOP ;  /* 0x0000000000007918 */ /* 0x000fc00000000000 */
[----:B------:R-:W-:-:S00]  /*21c0*/  NOP ;  /* 0x0000000000007918 */ /* 0x000fc00000000000 */
[----:B------:R-:W-:-:S00]  /*21d0*/  NOP ;  /* 0x0000000000007918 */ /* 0x000fc00000000000 */
[----:B------:R-:W-:-:S00]  /*21e0*/  NOP ;  /* 0x0000000000007918 */ /* 0x000fc00000000000 */
[----:B------:R-:W-:-:S00]  /*21f0*/  NOP ;  /* 0x0000000000007918 */ /* 0x000fc00000000000 */
.L_x_81:


//--------------------- .text._Z25SgemmOptimizedSmallKernelILi32EEvPfS0_S0_ib --------------------------
	.section	.text._Z25SgemmOptimizedSmallKernelILi32EEvPfS0_S0_ib,"ax",@progbits
	.align	128
        .global         _Z25SgemmOptimizedSmallKernelILi32EEvPfS0_S0_ib
        .type           _Z25SgemmOptimizedSmallKernelILi32EEvPfS0_S0_ib,@function
        .size           _Z25SgemmOptimizedSmallKernelILi32EEvPfS0_S0_ib,(.L_x_82 - _Z25SgemmOptimizedSmallKernelILi32EEvPfS0_S0_ib)
        .other          _Z25SgemmOptimizedSmallKernelILi32EEvPfS0_S0_ib,@"STO_CUDA_ENTRY STV_DEFAULT"
_Z25SgemmOptimizedSmallKernelILi32EEvPfS0_S0_ib:
.text._Z25SgemmOptimizedSmallKernelILi32EEvPfS0_S0_ib:
[----:B------:R-:W-:Y:S01]  /*0000*/  LDC R1, c[0x0][0x37c] ;  /* 0x0000df00ff017b82 */ /* 0x000fe20000000800 */
[----:B------:R-:W0:Y:S01]  /*0010*/  LDCU UR7, c[0x0][0x398] ;  /* 0x00007300ff0777ac */ /* 0x000e220008000800 */
[----:B------:R-:W-:Y:S01]  /*0020*/  HFMA2 R31, -RZ, RZ, 0, 0 ;  /* 0x00000000ff1f7431 */ /* 0x000fe200000001ff */
[----:B------:R-:W-:Y:S02]  /*0030*/  CS2R R36, SRZ ;  /* 0x0000000000247805 */ /* 0x000fe4000001ff00 */
[----:B------:R-:W-:Y:S02]  /*0040*/  CS2R R32, SRZ ;  /* 0x0000000000207805 */ /* 0x000fe4000001ff00 */
[----:B------:R-:W-:Y:S02]  /*0050*/  CS2R R42, SRZ ;  /* 0x00000000002a7805 */ /* 0x000fe4000001ff00 */
[----:B------:R-:W-:Y:S02]  /*0060*/  MOV R14, RZ ;  /* 0x000000ff000e7202 */ /* 0x000fe40000000f00 */
[----:B------:R-:W-:-:S02]  /*0070*/  CS2R R40, SRZ ;  /* 0x0000000000287805 */ /* 0x000fc4000001ff00 */
[----:B------:R-:W-:Y:S02]  /*0080*/  CS2R R12, SRZ ;  /* 0x00000000000c7805 */ /* 0x000fe4000001ff00 */
[----:B------:R-:W-:Y:S02]  /*0090*/  CS2R R38, SRZ ;  /* 0x0000000000267805 */ /* 0x000fe4000001ff00 */
[----:B------:R-:W-:Y:S01]  /*00a0*/  CS2R R34, SRZ ;  /* 0x0000000000227805 */ /* 0x000fe2000001ff00 */
[----:B------:R-:W1:Y:S01]  /*00b0*/  LDCU.64 UR10, c[0x0][0x358] ;  /* 0x00006b00ff0a77ac */ /* 0x000e620008000a00 */
[----:B0-----:R-:W-:-:S09]  /*00c0*/  UISETP.GE.AND UP0, UPT, UR7, 0x1, UPT ;  /* 0x000000010700788c */ /* 0x001fd2000bf06270 */
[----:B------:R-:W-:Y:S05]  /*00d0*/  BRA.U !UP0, `(.L_x_13) ;  /* 0x0000001108e47547 */ /* 0x000fea000b800000 */
[----:B------:R-:W0:Y:S01]  /*00e0*/  S2R R5, SR_TID.Y ;  /* 0x0000000000057919 */ /* 0x000e220000002200 */
[----:B------:R-:W2:Y:S01]  /*00f0*/  S2UR UR6, SR_CgaCtaId ;  /* 0x00000000000679c3 */ /* 0x000ea20000008800 */
[----:B------:R-:W3:Y:S01]  /*0100*/  LDCU.U8 UR8, c[0x0][0x39c] ;  /* 0x00007380ff0877ac */ /* 0x000ee20008000000 */
[----:B------:R-:W-:Y:S01]  /*0110*/  MOV R9, UR7 ;  /* 0x0000000700097c02 */ /* 0x000fe20008000f00 */
[----:B------:R-:W4:Y:S01]  /*0120*/  S2R R3, SR_CTAID.Y ;  /* 0x0000000000037919 */ /* 0x000f220000002600 */
[----:B------:R-:W-:Y:S01]  /*0130*/  MOV R36, RZ ;  /* 0x000000ff00247202 */ /* 0x000fe20000000f00 */
[----:B------:R-:W-:Y:S01]  /*0140*/  UMOV UR4, 0x400 ;  /* 0x0000040000047882 */ /* 0x000fe20000000000 */
[----:B------:R-:W0:Y:S01]  /*0150*/  LDCU UR9, c[0x0][0x398] ;  /* 0x00007300ff0977ac */ /* 0x000e220008000800 */
[----:B------:R-:W5:Y:S01]  /*0160*/  S2R R28, SR_TID.X ;  /* 0x00000000001c7919 */ /* 0x000f620000002100 */
[----:B------:R-:W-:Y:S01]  /*0170*/  UIADD3 UR5, UPT, UPT, UR4, 0xc00, URZ ;  /* 0x00000c0004057890 */ /* 0x000fe2000fffe0ff */
[----:B------:R-:W1:Y:S01]  /*0180*/  S2R R6, SR_CTAID.X ;  /* 0x0000000000067919 */ /* 0x000e620000002500 */
[----:B------:R-:W0:Y:S01]  /*0190*/  LDCU.64 UR12, c[0x0][0x380] ;  /* 0x00007000ff0c77ac */ /* 0x000e220008000a00 */
[----:B------:R-:W0:Y:S01]  /*01a0*/  LDCU.64 UR14, c[0x0][0x388] ;  /* 0x00007100ff0e77ac */ /* 0x000e220008000a00 */
[----:B---3--:R-:W-:-:S02]  /*01b0*/  UPRMT UR8, UR8, 0x8880, URZ ;  /* 0x0000888008087896 */ /* 0x008fc400080000ff */
[----:B--2---:R-:W-:Y:S02]  /*01c0*/  ULEA UR5, UR6, UR5, 0x18 ;  /* 0x0000000506057291 */ /* 0x004fe4000f8ec0ff */
[----:B------:R-:W-:-:S03]  /*01d0*/  ULEA UR4, UR6, UR4, 0x18 ;  /* 0x0000000406047291 */ /* 0x000fc6000f8ec0ff */
[----:B------:R-:W-:Y:S01]  /*01e0*/  UMOV UR6, UR8 ;  /* 0x0000000800067c82 */ /* 0x000fe20008000000 */
[C---:B0-----:R-:W-:Y:S01]  /*01f0*/  SHF.L.U32 R2, R5.reuse, 0x1, RZ ;  /* 0x0000000105027819 */ /* 0x041fe200000006ff */
[----:B------:R-:W-:Y:S01]  /*0200*/  IMAD R4, R5, UR7, RZ ;  /* 0x0000000705047c24 */ /* 0x000fe2000f8e02ff */
[----:B------:R-:W-:Y:S02]  /*0210*/  ISETP.NE.AND P2, PT, RZ, UR6, PT ;  /* 0x00000006ff007c0c */ /* 0x000fe4000bf45270 */
[----:B----4-:R-:W-:-:S04]  /*0220*/  LEA R30, R3, R2, 0x5 ;  /* 0x00000002031e7211 */ /* 0x010fc800078e28ff */
[C---:B------:R-:W-:Y:S01]  /*0230*/  IADD3 R3, PT, PT, R30.reuse, 0x1, RZ ;  /* 0x000000011e037810 */ /* 0x040fe20007ffe0ff */
[----:B------:R-:W-:Y:S01]  /*0240*/  IMAD R0, R30, UR7, RZ ;  /* 0x000000071e007c24 */ /* 0x000fe2000f8e02ff */
[C---:B-----5:R-:W-:Y:S02]  /*0250*/  SHF.L.U32 R25, R28.reuse, 0x3, RZ ;  /* 0x000000031c197819 */ /* 0x060fe400000006ff */
[----:B------:R-:W-:Y:S02]  /*0260*/  LEA R27, R28, UR4, 0x4 ;  /* 0x000000041c1b7c11 */ /* 0x000fe4000f8e20ff */
[C---:B------:R-:W-:Y:S02]  /*0270*/  IADD3 R24, PT, PT, R0.reuse, UR7, RZ ;  /* 0x0000000700187c10 */ /* 0x040fe4000fffe0ff */
[----:B------:R-:W-:Y:S01]  /*0280*/  LOP3.LUT P1, RZ, R0, 0x2, RZ, 0xc0, !PT ;  /* 0x0000000200ff7812 */ /* 0x000fe2000782c0ff */
[----:B------:R-:W-:Y:S01]  /*0290*/  IMAD R27, R2, 0x60, R27 ;  /* 0x00000060021b7824 */ /* 0x000fe200078e021b */
[----:B------:R-:W-:-:S02]  /*02a0*/  LOP3.LUT P0, RZ, R24, 0x3, RZ, 0xc0, !PT ;  /* 0x0000000318ff7812 */ /* 0x000fc4000780c0ff */
[----:B------:R-:W-:Y:S01]  /*02b0*/  IADD3 R7, PT, PT, R25, R0, RZ ;  /* 0x0000000019077210 */ /* 0x000fe20007ffe0ff */
[----:B------:R-:W-:Y:S01]  /*02c0*/  IMAD R0, R2, R9, UR7 ;  /* 0x0000000702007e24 */ /* 0x000fe2000f8e0209 */
[----:B------:R-:W-:Y:S02]  /*02d0*/  ISETP.LT.U32.AND P0, PT, R3, UR7, !P0 ;  /* 0x0000000703007c0c */ /* 0x000fe4000c701070 */
[----:B------:R-:W-:Y:S02]  /*02e0*/  LEA R3, R28, UR5, 0x4 ;  /* 0x000000051c037c11 */ /* 0x000fe4000f8e20ff */
[----:B-1----:R-:W-:Y:S02]  /*02f0*/  LEA R29, R6, R25, 0x5 ;  /* 0x00000019061d7211 */ /* 0x002fe400078e28ff */
[----:B------:R-:W-:Y:S01]  /*0300*/  SEL R28, R28, R5, !P2 ;  /* 0x000000051c1c7207 */ /* 0x000fe20005000000 */
[----:B------:R-:W-:Y:S01]  /*0310*/  IMAD R26, R2, 0x60, R3 ;  /* 0x00000060021a7824 */ /* 0x000fe200078e0203 */
[----:B------:R-:W-:-:S02]  /*0320*/  SHF.L.U32 R3, R4, 0x1, RZ ;  /* 0x0000000104037819 */ /* 0x000fc400000006ff */
[C---:B------:R-:W-:Y:S02]  /*0330*/  IADD3 R24, PT, PT, R25.reuse, R24, RZ ;  /* 0x0000001819187210 */ /* 0x040fe40007ffe0ff */
[----:B------:R-:W-:Y:S02]  /*0340*/  IADD3 R25, PT, PT, R25, 0x1, RZ ;  /* 0x0000000119197810 */ /* 0x000fe40007ffe0ff */
[----:B------:R-:W-:Y:S02]  /*0350*/  IADD3 R2, PT, PT, R2, 0x1, RZ ;  /* 0x0000000102027810 */ /* 0x000fe40007ffe0ff */
[----:B------:R-:W-:Y:S02]  /*0360*/  ISETP.LT.U32.AND P1, PT, R30, UR7, !P1 ;  /* 0x000000071e007c0c */ /* 0x000fe4000cf21070 */
[C---:B------:R-:W-:Y:S02]  /*0370*/  IADD3 R4, PT, PT, R29.reuse, R0, RZ ;  /* 0x000000001d047210 */ /* 0x040fe40007ffe0ff */
[----:B------:R-:W-:-:S02]  /*0380*/  IADD3 R6, PT, PT, R29, R3, RZ ;  /* 0x000000031d067210 */ /* 0x000fc40007ffe0ff */
[----:B------:R-:W-:Y:S02]  /*0390*/  LEA R28, R28, UR5, 0x4 ;  /* 0x000000051c1c7c11 */ /* 0x000fe4000f8e20ff */
[----:B------:R-:W-:Y:S01]  /*03a0*/  LEA R5, R5, UR4, 0x4 ;  /* 0x0000000405057c11 */ /* 0x000fe2000f8e20ff */
[----:B------:R-:W-:-:S06]  /*03b0*/  UMOV UR4, 0x1 ;  /* 0x0000000100047882 */ /* 0x000fcc0000000000 */
.L_x_24:
[----:B------:R-:W-:Y:S01]  /*03c0*/  IADD3 R15, PT, PT, R25, 0x2, RZ ;  /* 0x00000002190f7810 */ /* 0x000fe20007ffe0ff */
[----:B------:R-:W-:-:S03]  /*03d0*/  UMOV UR7, UR9 ;  /* 0x0000000900077c82 */ /* 0x000fc60008000000 */
[----:B------:R-:W-:-:S13]  /*03e0*/  ISETP.GE.OR P2, PT, R15, UR7, !P1 ;  /* 0x000000070f007c0c */ /* 0x000fda000cf46670 */
[----:B------:R-:W0:Y:S02]  /*03f0*/  @!P2 LDC.64 R18, c[0x0][0x380] ;  /* 0x0000e000ff12ab82 */ /* 0x000e240000000a00 */
[----:B0-----:R-:W-:-:S06]  /*0400*/  @!P2 IMAD.WIDE.U32 R8, R7, 0x4, R18 ;  /* 0x000000040708a825 */ /* 0x001fcc00078e0012 */
[----:B------:R-:W5:Y:S01]  /*0410*/  @!P2 LDG.E.128.CONSTANT R8, desc[UR10][R8.64] ;  /* 0x0000000a0808a981 */ /* 0x000f62000c1e9d00 */
[----:B------:R-:W-:Y:S04]  /*0420*/  BSSY.RECONVERGENT B0, `(.L_x_14) ;  /* 0x0000013000007945 */ /* 0x000fe80003800200 */
[----:B------:R-:W-:Y:S05]  /*0430*/  @!P2 BRA `(.L_x_15) ;  /* 0x000000000044a947 */ /* 0x000fea0003800000 */
[----:B------:R-:W-:Y:S02]  /*0440*/  ISETP.GE.U32.AND P3, PT, R30, UR7, PT ;  /* 0x000000071e007c0c */ /* 0x000fe4000bf66070 */
[----:B-----5:R-:W-:Y:S02]  /*0450*/  CS2R R10, SRZ ;  /* 0x00000000000a7805 */ /* 0x020fe4000001ff00 */
[C---:B------:R-:W-:Y:S02]  /*0460*/  IADD3 R8, PT, PT, R25.reuse, -0x1, RZ ;  /* 0xffffffff19087810 */ /* 0x040fe40007ffe0ff */
[----:B------:R-:W-:Y:S02]  /*0470*/  IADD3 R9, PT, PT, R25, 0x1, RZ ;  /* 0x0000000119097810 */ /* 0x000fe40007ffe0ff */
[----:B------:R-:W-:Y:S02]  /*0480*/  ISETP.GE.AND P2, PT, R15, UR7, PT ;  /* 0x000000070f007c0c */ /* 0x000fe4000bf46270 */
[----:B------:R-:W-:-:S02]  /*0490*/  ISETP.GE.OR P4, PT, R8, UR7, P3 ;  /* 0x0000000708007c0c */ /* 0x000fc40009f86670 */
[----:B------:R-:W-:Y:S02]  /*04a0*/  ISETP.GE.OR P5, PT, R9, UR7, P3 ;  /* 0x0000000709007c0c */ /* 0x000fe40009fa6670 */
[----:B------:R-:W-:Y:S02]  /*04b0*/  CS2R R8, SRZ ;  /* 0x0000000000087805 */ /* 0x000fe4000001ff00 */
[----:B------:R-:W-:Y:S02]  /*04c0*/  ISETP.GE.OR P3, PT, R25, UR7, P3 ;  /* 0x0000000719007c0c */ /* 0x000fe40009f66670 */
[----:B------:R-:W-:Y:S02]  /*04d0*/  ISETP.GE.U32.OR P2, PT, R30, UR7, P2 ;  /* 0x000000071e007c0c */ /* 0x000fe40009746470 */
[----:B------:R-:W-:Y:S02]  /*04e0*/  MOV R18, UR12 ;  /* 0x0000000c00127c02 */ /* 0x000fe40008000f00 */
[----:B------:R-:W-:-:S03]  /*04f0*/  MOV R19, UR13 ;  /* 0x0000000d00137c02 */ /* 0x000fc60008000f00 */
[----:B------:R-:W-:-:S05]  /*0500*/  IMAD.WIDE.U32 R16, R7, 0x4, R18 ;  /* 0x0000000407107825 */ /* 0x000fca00078e0012 */
[----:B------:R0:W5:Y:S04]  /*0510*/  @!P4 LDG.E.CONSTANT R8, desc[UR10][R16.64] ;  /* 0x0000000a1008c981 */ /* 0x000168000c1e9900 */
[----:B------:R0:W5:Y:S04]  /*0520*/  @!P3 LDG.E.CONSTANT R9, desc[UR10][R16.64+0x4] ;  /* 0x0000040a1009b981 */ /* 0x000168000c1e9900 */
[----:B------:R0:W5:Y:S04]  /*0530*/  @!P5 LDG.E.CONSTANT R10, desc[UR10][R16.64+0x8] ;  /* 0x0000080a100ad981 */ /* 0x000168000c1e9900 */
[----:B------:R0:W5:Y:S02]  /*0540*/  @!P2 LDG.E.CONSTANT R11, desc[UR10][R16.64+0xc] ;  /* 0x00000c0a100ba981 */ /* 0x000164000c1e9900 */
.L_x_15:
[----:B------:R-:W-:Y:S05]  /*0550*/  BSYNC.RECONVERGENT B0 ;  /* 0x0000000000007941 */ /* 0x000fea0003800200 */
.L_x_14:
[----:B0-----:R-:W-:Y:S01]  /*0560*/  SHF.R.U32.HI R16, RZ, 0x1, R3 ;  /* 0x00000001ff107819 */ /* 0x001fe20000011603 */
[----:B-----5:R0:W-:Y:S01]  /*0570*/  STS.128 [R27], R8 ;  /* 0x000000081b007388 */ /* 0x0201e20000000c00 */
[----:B------:R-:W-:Y:S02]  /*0580*/  IADD3 R15, PT, PT, R2, -0x1, RZ ;  /* 0xffffffff020f7810 */ /* 0x000fe40007ffe0ff */
[----:B------:R-:W-:Y:S02]  /*0590*/  LOP3.LUT R16, R16, 0x1, RZ, 0xc0, !PT ;  /* 0x0000000110107812 */ /* 0x000fe400078ec0ff */
[----:B------:R-:W-:Y:S02]  /*05a0*/  VIADDMNMX R20, R29, 0x3, R15, !PT ;  /* 0x000000031d147846 */ /* 0x000fe4000780010f */
[----:B------:R-:W-:-:S04]  /*05b0*/  ISETP.NE.U32.AND P2, PT, R16, 0x1, PT ;  /* 0x000000011000780c */ /* 0x000fc80003f45070 */
[----:B------:R-:W-:-:S13]  /*05c0*/  ISETP.GE.OR P2, PT, R20, UR7, !P2 ;  /* 0x0000000714007c0c */ /* 0x000fda000d746670 */
[----:B------:R-:W0:Y:S02]  /*05d0*/  @!P2 LDC.64 R16, c[0x0][0x388] ;  /* 0x0000e200ff10ab82 */ /* 0x000e240000000a00 */
[----:B0-----:R-:W-:-:S06]  /*05e0*/  @!P2 IMAD.WIDE R8, R6, 0x4, R16 ;  /* 0x000000040608a825 */ /* 0x001fcc00078e0210 */
[----:B------:R-:W5:Y:S01]  /*05f0*/  @!P2 LDG.E.128.CONSTANT R8, desc[UR10][R8.64] ;  /* 0x0000000a0808a981 */ /* 0x000f62000c1e9d00 */
[----:B------:R-:W-:Y:S04]  /*0600*/  BSSY.RECONVERGENT B0, `(.L_x_16) ;  /* 0x0000012000007945 */ /* 0x000fe80003800200 */
[----:B------:R-:W-:Y:S05]  /*0610*/  @!P2 BRA `(.L_x_17) ;  /* 0x000000000040a947 */ /* 0x000fea0003800000 */
[C---:B-----5:R-:W-:Y:S02]  /*0620*/  VIMNMX R8, PT, PT, R29.reuse, R15, !PT ;  /* 0x0000000f1d087248 */ /* 0x060fe40007fe0100 */
[----:B------:R-:W-:Y:S02]  /*0630*/  CS2R R10, SRZ ;  /* 0x00000000000a7805 */ /* 0x000fe4000001ff00 */
[C-C-:B------:R-:W-:Y:S02]  /*0640*/  VIADDMNMX R9, R29.reuse, 0x1, R15.reuse, !PT ;  /* 0x000000011d097846 */ /* 0x140fe4000780010f */
[----:B------:R-:W-:Y:S02]  /*0650*/  VIADDMNMX R15, R29, 0x2, R15, !PT ;  /* 0x000000021d0f7846 */ /* 0x000fe4000780010f */
[----:B------:R-:W-:Y:S02]  /*0660*/  ISETP.GE.AND P5, PT, R20, UR7, PT ;  /* 0x0000000714007c0c */ /* 0x000fe4000bfa6270 */
[----:B------:R-:W-:-:S02]  /*0670*/  ISETP.GE.AND P2, PT, R8, UR7, PT ;  /* 0x0000000708007c0c */ /* 0x000fc4000bf46270 */
[----:B------:R-:W-:Y:S02]  /*0680*/  ISETP.GE.AND P3, PT, R9, UR7, PT ;  /* 0x0000000709007c0c */ /* 0x000fe4000bf66270 */
[----:B------:R-:W-:Y:S02]  /*0690*/  CS2R R8, SRZ ;  /* 0x0000000000087805 */ /* 0x000fe4000001ff00 */
[----:B------:R-:W-:Y:S02]  /*06a0*/  ISETP.GE.AND P4, PT, R15, UR7, PT ;  /* 0x000000070f007c0c */ /* 0x000fe4000bf86270 */
[----:B------:R-:W-:Y:S02]  /*06b0*/  MOV R16, UR14 ;  /* 0x0000000e00107c02 */ /* 0x000fe40008000f00 */
[----:B------:R-:W-:-:S03]  /*06c0*/  MOV R17, UR15 ;  /* 0x0000000f00117c02 */ /* 0x000fc60008000f00 */
[----:B------:R-:W-:-:S05]  /*06d0*/  IMAD.WIDE R20, R6, 0x4, R16 ;  /* 0x0000000406147825 */ /* 0x000fca00078e0210 */
[----:B------:R0:W5:Y:S04]  /*06e0*/  @!P2 LDG.E.CONSTANT R8, desc[UR10][R20.64] ;  /* 0x0000000a1408a981 */ /* 0x000168000c1e9900 */
[----:B------:R0:W5:Y:S04]  /*06f0*/  @!P3 LDG.E.CONSTANT R9, desc[UR10][R20.64+0x4] ;  /* 0x0000040a1409b981 */ /* 0x000168000c1e9900 */
[----:B------:R0:W5:Y:S04]  /*0700*/  @!P4 LDG.E.CONSTANT R10, desc[UR10][R20.64+0x8] ;  /* 0x0000080a140ac981 */ /* 0x000168000c1e9900 */
[----:B------:R0:W5:Y:S02]  /*0710*/  @!P5 LDG.E.CONSTANT R11, desc[UR10][R20.64+0xc] ;  /* 0x00000c0a140bd981 */ /* 0x000164000c1e9900 */
.L_x_17:
[----:B------:R-:W-:Y:S05]  /*0720*/  BSYNC.RECONVERGENT B0 ;  /* 0x0000000000007941 */ /* 0x000fea0003800200 */
.L_x_16:
[----:B-----5:R1:W-:Y:S01]  /*0730*/  STS.128 [R26], R8 ;  /* 0x000000081a007388 */ /* 0x0203e20000000c00 */
[----:B------:R-:W-:Y:S01]  /*0740*/  IADD3 R15, PT, PT, R25, 0x2, RZ ;  /* 0x00000002190f7810 */ /* 0x000fe20007ffe0ff */
[----:B------:R-:W-:Y:S03]  /*0750*/  BSSY.RECONVERGENT B0, `(.L_x_18) ;  /* 0x0000016000007945 */ /* 0x000fe60003800200 */
[----:B------:R-:W-:-:S13]  /*0760*/  ISETP.LT.AND P2, PT, R15, UR7, PT ;  /* 0x000000070f007c0c */ /* 0x000fda000bf41270 */
[----:B-1----:R-:W-:Y:S05]  /*0770*/  @P0 BRA P2, `(.L_x_19) ;  /* 0x0000000000440947 */ /* 0x002fea0001000000 */
[----:B------:R-:W-:Y:S02]  /*0780*/  IADD3 R9, PT, PT, R30, 0x1, RZ ;  /* 0x000000011e097810 */ /* 0x000fe40007ffe0ff */
[----:B------:R-:W-:Y:S02]  /*0790*/  CS2R R10, SRZ ;  /* 0x00000000000a7805 */ /* 0x000fe4000001ff00 */
[----:B------:R-:W-:Y:S01]  /*07a0*/  IADD3 R8, PT, PT, R25, -0x1, RZ ;  /* 0xffffffff19087810 */ /* 0x000fe20007ffe0ff */
[----:B------:R-:W-:Y:S01]  /*07b0*/  IMAD.WIDE.U32 R18, R24, 0x4, R18 ;  /* 0x0000000418127825 */ /* 0x000fe200078e0012 */
[----:B------:R-:W-:Y:S02]  /*07c0*/  ISETP.GE.U32.AND P2, PT, R9, UR7, PT ;  /* 0x0000000709007c0c */ /* 0x000fe4000bf46070 */
[----:B------:R-:W-:Y:S02]  /*07d0*/  IADD3 R9, PT, PT, R25, 0x1, RZ ;  /* 0x0000000119097810 */ /* 0x000fe40007ffe0ff */
[----:B------:R-:W-:-:S02]  /*07e0*/  ISETP.GE.OR P3, PT, R8, UR7, P2 ;  /* 0x0000000708007c0c */ /* 0x000fc40009766670 */
[----:B------:R-:W-:Y:S02]  /*07f0*/  ISETP.GE.OR P4, PT, R25, UR7, P2 ;  /* 0x0000000719007c0c */ /* 0x000fe40009786670 */
[----:B------:R-:W-:Y:S02]  /*0800*/  ISETP.GE.OR P5, PT, R9, UR7, P2 ;  /* 0x0000000709007c0c */ /* 0x000fe400097a6670 */
[----:B------:R-:W-:-:S07]  /*0810*/  CS2R R8, SRZ ;  /* 0x0000000000087805 */ /* 0x000fce000001ff00 */
[----:B------:R1:W5:Y:S04]  /*0820*/  @!P3 LDG.E.CONSTANT R8, desc[UR10][R18.64] ;  /* 0x0000000a1208b981 */ /* 0x000368000c1e9900 */
[----:B------:R1:W5:Y:S04]  /*0830*/  @!P4 LDG.E.CONSTANT R9, desc[UR10][R18.64+0x4] ;  /* 0x0000040a1209c981 */ /* 0x000368000c1e9900 */
[----:B------:R1:W5:Y:S01]  /*0840*/  @!P5 LDG.E.CONSTANT R10, desc[UR10][R18.64+0x8] ;  /* 0x0000080a120ad981 */ /* 0x000362000c1e9900 */
[----:B------:R-:W-:-:S13]  /*0850*/  ISETP.GE.OR P2, PT, R15, UR7, P2 ;  /* 0x000000070f007c0c */ /* 0x000fda0009746670 */
[----:B-1----:R-:W-:Y:S05]  /*0860*/  @P2 BRA `(.L_x_20) ;  /* 0x0000000000102947 */ /* 0x002fea0003800000 */
[----:B------:R1:W5:Y:S01]  /*0870*/  LDG.E.CONSTANT R11, desc[UR10][R18.64+0xc] ;  /* 0x00000c0a120b7981 */ /* 0x000362000c1e9900 */
[----:B------:R-:W-:Y:S05]  /*0880*/  BRA `(.L_x_20) ;  /* 0x0000000000087947 */ /* 0x000fea0003800000 */
.L_x_19:
[----:B------:R-:W-:-:S06]  /*0890*/  IMAD.WIDE.U32 R8, R24, 0x4, R18 ;  /* 0x0000000418087825 */ /* 0x000fcc00078e0012 */
[----:B------:R-:W5:Y:S02]  /*08a0*/  LDG.E.128.CONSTANT R8, desc[UR10][R8.64] ;  /* 0x0000000a08087981 */ /* 0x000f64000c1e9d00 */
.L_x_20:
[----:B------:R-:W-:Y:S05]  /*08b0*/  BSYNC.RECONVERGENT B0 ;  /* 0x0000000000007941 */ /* 0x000fea0003800200 */
.L_x_18:
[----:B-----5:R2:W-:Y:S01]  /*08c0*/  STS.128 [R27+0x60], R8 ;  /* 0x000060081b007388 */ /* 0x0205e20000000c00 */
[----:B------:R-:W-:Y:S01]  /*08d0*/  VIADDMNMX R15, R29, 0x3, R2, !PT ;  /* 0x000000031d0f7846 */ /* 0x000fe20007800102 */
[----:B------:R-:W-:Y:S01]  /*08e0*/  BSSY.RECONVERGENT B0, `(.L_x_21) ;  /* 0x0000016000007945 */ /* 0x000fe20003800200 */
[----:B------:R-:W-:Y:S02]  /*08f0*/  LOP3.LUT P2, RZ, R0, 0x3, RZ, 0xc0, !PT ;  /* 0x0000000300ff7812 */ /* 0x000fe4000784c0ff */
[----:B------:R-:W-:-:S13]  /*0900*/  ISETP.LT.AND P3, PT, R15, UR7, PT ;  /* 0x000000070f007c0c */ /* 0x000fda000bf61270 */
[----:B--2---:R-:W-:Y:S05]  /*0910*/  @!P2 BRA P3, `(.L_x_22) ;  /* 0x000000000040a947 */ /* 0x004fea0001800000 */
[C---:B------:R-:W-:Y:S01]  /*0920*/  VIADDMNMX R9, R29.reuse, 0x1, R2, !PT ;  /* 0x000000011d097846 */ /* 0x040fe20007800102 */
[----:B------:R-:W-:Y:S01]  /*0930*/  IMAD.WIDE R16, R4, 0x4, R16 ;  /* 0x0000000404107825 */ /* 0x000fe200078e0210 */
[----:B------:R-:W-:Y:S02]  /*0940*/  VIADDMNMX R10, R29, 0x2, R2, !PT ;  /* 0x000000021d0a7846 */ /* 0x000fe40007800102 */
[----:B------:R-:W-:Y:S02]  /*0950*/  ISETP.GE.AND P3, PT, R9, UR7, PT ;  /* 0x0000000709007c0c */ /* 0x000fe4000bf66270 */
[----:B------:R-:W-:Y:S02]  /*0960*/  ISETP.GE.AND P4, PT, R10, UR7, PT ;  /* 0x000000070a007c0c */ /* 0x000fe4000bf86270 */
[----:B------:R-:W-:Y:S02]  /*0970*/  CS2R R10, SRZ ;  /* 0x00000000000a7805 */ /* 0x000fe4000001ff00 */
[----:B------:R-:W-:-:S04]  /*0980*/  VIMNMX R8, PT, PT, R29, R2, !PT ;  /* 0x000000021d087248 */ /* 0x000fc80007fe0100 */
[----:B------:R-:W-:Y:S02]  /*0990*/  ISETP.GE.AND P2, PT, R8, UR7, PT ;  /* 0x0000000708007c0c */ /* 0x000fe4000bf46270 */
[----:B------:R-:W-:-:S06]  /*09a0*/  CS2R R8, SRZ ;  /* 0x0000000000087805 */ /* 0x000fcc000001ff00 */
[----:B------:R2:W5:Y:S04]  /*09b0*/  @!P3 LDG.E.CONSTANT R9, desc[UR10][R16.64+0x4] ;  /* 0x0000040a1009b981 */ /* 0x000568000c1e9900 */
[----:B------:R2:W5:Y:S04]  /*09c0*/  @!P4 LDG.E.CONSTANT R10, desc[UR10][R16.64+0x8] ;  /* 0x0000080a100ac981 */ /* 0x000568000c1e9900 */
[----:B------:R2:W5:Y:S01]  /*09d0*/  @!P2 LDG.E.CONSTANT R8, desc[UR10][R16.64] ;  /* 0x0000000a1008a981 */ /* 0x000562000c1e9900 */
[----:B------:R-:W-:-:S13]  /*09e0*/  ISETP.GE.AND P2, PT, R15, UR7, PT ;  /* 0x000000070f007c0c */ /* 0x000fda000bf46270 */
[----:B--2---:R-:W-:Y:S05]  /*09f0*/  @P2 BRA `(.L_x_23) ;  /* 0x0000000000102947 */ /* 0x004fea0003800000 */
[----:B------:R2:W5:Y:S01]  /*0a00*/  LDG.E.CONSTANT R11, desc[UR10][R16.64+0xc] ;  /* 0x00000c0a100b7981 */ /* 0x000562000c1e9900 */
[----:B------:R-:W-:Y:S05]  /*0a10*/  BRA `(.L_x_23) ;  /* 0x0000000000087947 */ /* 0x000fea0003800000 */
.L_x_22:
[----:B------:R-:W-:-:S06]  /*0a20*/  IMAD.WIDE R8, R4, 0x4, R16 ;  /* 0x0000000404087825 */ /* 0x000fcc00078e0210 */
[----:B------:R-:W5:Y:S02]  /*0a30*/  LDG.E.128.CONSTANT R8, desc[UR10][R8.64] ;  /* 0x0000000a08087981 */ /* 0x000f64000c1e9d00 */
.L_x_23:
[----:B------:R-:W-:Y:S05]  /*0a40*/  BSYNC.RECONVERGENT B0 ;  /* 0x0000000000007941 */ /* 0x000fea0003800200 */
.L_x_21:
[----:B-----5:R-:W-:Y:S01]  /*0a50*/  STS.128 [R26+0x60], R8 ;  /* 0x000060081a007388 */ /* 0x020fe20000000c00 */
[----:B------:R-:W-:Y:S01]  /*0a60*/  UIADD3 UR5, UPT, UPT, UR4, 0x1f, URZ ;  /* 0x0000001f04057890 */ /* 0x000fe2000fffe0ff */
[----:B------:R-:W-:Y:S01]  /*0a70*/  IADD3 R25, PT, PT, R25, 0x20, RZ ;  /* 0x0000002019197810 */ /* 0x000fe20007ffe0ff */
[----:B------:R-:W-:Y:S01]  /*0a80*/  UIADD3 UR4, UPT, UPT, UR4, 0x20, URZ ;  /* 0x0000002004047890 */ /* 0x000fe2000fffe0ff */
[----:B------:R-:W-:Y:S01]  /*0a90*/  BAR.SYNC.DEFER_BLOCKING 0x0 ;  /* 0x0000000000007b1d */ /* 0x000fe20000010000 */
[----:B------:R-:W-:Y:S01]  /*0aa0*/  UISETP.GE.AND UP0, UPT, UR5, UR7, UPT ;  /* 0x000000070500728c */ /* 0x000fe2000bf06270 */
[----:B------:R-:W-:Y:S02]  /*0ab0*/  IADD3 R24, PT, PT, R24, 0x20, RZ ;  /* 0x0000002018187810 */ /* 0x000fe40007ffe0ff */
[----:B------:R-:W-:Y:S02]  /*0ac0*/  IADD3 R7, PT, PT, R7, 0x20, RZ ;  /* 0x0000002007077810 */ /* 0x000fe40007ffe0ff */
[----:B------:R-:W-:Y:S01]  /*0ad0*/  IADD3 R2, PT, PT, R2, 0x20, RZ ;  /* 0x0000002002027810 */ /* 0x000fe20007ffe0ff */
[----:B-12---:R-:W-:Y:S04]  /*0ae0*/  LDS.128 R16, [R28] ;  /* 0x000000001c107984 */ /* 0x006fe80000000c00 */
[----:B0-----:R-:W0:Y:S04]  /*0af0*/  LDS.128 R20, [R5] ;  /* 0x0000000005147984 */ /* 0x001e280000000c00 */
[----:B------:R-:W-:Y:S01]  /*0b00*/  LDS.128 R8, [R28+0x60] ;  /* 0x000060001c087984 */ /* 0x000fe20000000c00 */
[-C--:B0-----:R-:W-:Y:S01]  /*0b10*/  FFMA R33, R16, R20.reuse, R33 ;  /* 0x0000001410217223 */ /* 0x081fe20000000021 */
[CC--:B------:R-:W-:Y:S01]  /*0b20*/  FFMA R34, R17.reuse, R20.reuse, R34 ;  /* 0x0000001411227223 */ /* 0x0c0fe20000000022 */
[----:B------:R-:W-:Y:S01]  /*0b30*/  FFMA R35, R18, R20, R35 ;  /* 0x0000001412237223 */ /* 0x000fe20000000023 */
[-C--:B------:R-:W-:Y:S01]  /*0b40*/  FFMA R37, R16, R21.reuse, R37 ;  /* 0x0000001510257223 */ /* 0x080fe20000000025 */
[CC--:B------:R-:W-:Y:S01]  /*0b50*/  FFMA R38, R17.reuse, R21.reuse, R38 ;  /* 0x0000001511267223 */ /* 0x0c0fe20000000026 */
[-C--:B------:R-:W-:Y:S01]  /*0b60*/  FFMA R39, R18, R21.reuse, R39 ;  /* 0x0000001512277223 */ /* 0x080fe20000000027 */
[-C--:B------:R-:W-:Y:S01]  /*0b70*/  FFMA R40, R16, R22.reuse, R40 ;  /* 0x0000001610287223 */ /* 0x080fe20000000028 */
[-C--:B------:R-:W-:Y:S01]  /*0b80*/  FFMA R41, R17, R22.reuse, R41 ;  /* 0x0000001611297223 */ /* 0x080fe20000000029 */
[----:B------:R-:W-:Y:S01]  /*0b90*/  FFMA R42, R18, R22, R42 ;  /* 0x00000016122a7223 */ /* 0x000fe2000000002a */
[C---:B------:R-:W-:Y:S01]  /*0ba0*/  FFMA R20, R19.reuse, R20, R12 ;  /* 0x0000001413147223 */ /* 0x040fe2000000000c */
[C---:B------:R-:W-:Y:S01]  /*0bb0*/  FFMA R21, R19.reuse, R21, R13 ;  /* 0x0000001513157223 */ /* 0x040fe2000000000d */
[----:B------:R-:W-:Y:S01]  /*0bc0*/  FFMA R22, R19, R22, R14 ;  /* 0x0000001613167223 */ /* 0x000fe2000000000e */
[-C--:B------:R-:W-:Y:S01]  /*0bd0*/  FFMA R16, R16, R23.reuse, R43 ;  /* 0x0000001710107223 */ /* 0x080fe2000000002b */
[----:B------:R-:W0:Y:S01]  /*0be0*/  LDS.128 R12, [R5+0x60] ;  /* 0x00006000050c7984 */ /* 0x000e220000000c00 */
[-C--:B------:R-:W-:Y:S01]  /*0bf0*/  FFMA R31, R17, R23.reuse, R31 ;  /* 0x00000017111f7223 */ /* 0x080fe2000000001f */
[-C--:B------:R-:W-:Y:S01]  /*0c00*/  FFMA R32, R18, R23.reuse, R32 ;  /* 0x0000001712207223 */ /* 0x080fe20000000020 */
[----:B------:R-:W-:Y:S01]  /*0c10*/  FFMA R36, R19, R23, R36 ;  /* 0x0000001713247223 */ /* 0x000fe20000000024 */
        /* <DEDUP_REMOVED lines=13> */
[----:B------:R-:W-:Y:S01]  /*0cf0*/  LDS.128 R20, [R5+0xc0] ;  /* 0x0000c00005147984 */ /* 0x000fe20000000c00 */
[-C--:B------:R-:W-:Y:S01]  /*0d00*/  FFMA R31, R9, R15.reuse, R31 ;  /* 0x0000000f091f7223 */ /* 0x080fe2000000001f */
[-C--:B------:R-:W-:Y:S01]  /*0d10*/  FFMA R32, R10, R15.reuse, R32 ;  /* 0x0000000f0a207223 */ /* 0x080fe20000000020 */
[----:B------:R-:W-:Y:S01]  /*0d20*/  FFMA R36, R11, R15, R36 ;  /* 0x0000000f0b247223 */ /* 0x000fe20000000024 */
[----:B------:R-:W0:Y:S02]  /*0d30*/  LDS.128 R16, [R28+0xc0] ;  /* 0x0000c0001c107984 */ /* 0x000e240000000c00 */
        /* <DEDUP_REMOVED lines=89> */
[----:B------:R-:W0:Y:S01]  /*12d0*/  LDS.128 R12, [R5+0x2a0] ;  /* 0x0002a000050c7984 */ /* 0x000e220000000c00 */
[----:B------:R-:W-:-:S02]  /*12e0*/  MOV R19, UR7 ;  /* 0x0000000700137c02 */ /* 0x000fc40008000f00 */
[----:B------:R-:W-:Y:S02]  /*12f0*/  MOV R22, UR7 ;  /* 0x0000000700167c02 */ /* 0x000fe40008000f00 */
[----:B------:R-:W-:Y:S02]  /*1300*/  MOV R21, UR7 ;  /* 0x0000000700157c02 */ /* 0x000fe40008000f00 */
[C---:B------:R-:W-:Y:S02]  /*1310*/  LEA R0, R19.reuse, R0, 0x5 ;  /* 0x0000000013007211 */ /* 0x040fe400078e28ff */
[----:B------:R-:W-:Y:S02]  /*1320*/  LEA R3, R22, R3, 0x5 ;  /* 0x0000000316037211 */ /* 0x000fe400078e28ff */
[----:B------:R-:W-:Y:S02]  /*1330*/  LEA R4, R19, R4, 0x5 ;  /* 0x0000000413047211 */ /* 0x000fe400078e28ff */
[----:B------:R-:W-:Y:S01]  /*1340*/  LEA R6, R21, R6, 0x5 ;  /* 0x0000000615067211 */ /* 0x000fe200078e28ff */
        /* <DEDUP_REMOVED lines=13> */
[-C--:B------:R-:W-:Y:S01]  /*1420*/  FFMA R31, R9, R15.reuse, R31 ;  /* 0x0000000f091f7223 */ /* 0x080fe2000000001f */
[-C--:B------:R-:W-:Y:S01]  /*1430*/  FFMA R32, R10, R15.reuse, R32 ;  /* 0x0000000f0a207223 */ /* 0x080fe20000000020 */
[----:B------:R-:W-:Y:S01]  /*1440*/  FFMA R36, R11, R15, R36 ;  /* 0x0000000f0b247223 */ /* 0x000fe20000000024 */
[----:B------:R-:W-:Y:S06]  /*1450*/  BAR.SYNC.DEFER_BLOCKING 0x0 ;  /* 0x0000000000007b1d */ /* 0x000fec0000010000 */
[----:B------:R-:W-:Y:S05]  /*1460*/  BRA.U !UP0, `(.L_x_24) ;  /* 0xffffffed08d47547 */ /* 0x000fea000b83ffff */
.L_x_13:
[----:B------:R-:W0:Y:S01]  /*1470*/  S2R R7, SR_TID.Y ;  /* 0x0000000000077919 */ /* 0x000e220000002200 */
[----:B------:R-:W0:Y:S01]  /*1480*/  S2R R0, SR_CTAID.Y ;  /* 0x0000000000007919 */ /* 0x000e220000002600 */
[----:B------:R-:W2:Y:S01]  /*1490*/  S2R R2, SR_TID.X ;  /* 0x0000000000027919 */ /* 0x000ea20000002100 */
[----:B------:R-:W2:Y:S01]  /*14a0*/  S2R R3, SR_CTAID.X ;  /* 0x0000000000037919 */ /* 0x000ea20000002500 */
[----:B0-----:R-:W-:-:S04]  /*14b0*/  LEA R7, R0, R7, 0x4 ;  /* 0x0000000700077211 */ /* 0x001fc800078e20ff */
[----:B------:R-:W-:-:S04]  /*14c0*/  SHF.L.U32 R7, R7, 0x1, RZ ;  /* 0x0000000107077819 */ /* 0x000fc800000006ff */
[----:B------:R-:W-:Y:S02]  /*14d0*/  ISETP.GE.AND P0, PT, R7, UR7, PT ;  /* 0x0000000707007c0c */ /* 0x000fe4000bf06270 */
[----:B--2---:R-:W-:-:S11]  /*14e0*/  LEA R0, R3, R2, 0x2 ;  /* 0x0000000203007211 */ /* 0x004fd600078e10ff */
[----:B-1----:R-:W-:Y:S05]  /*14f0*/  @P0 EXIT ;  /* 0x000000000000094d */ /* 0x002fea0003800000 */
[----:B------:R-:W-:Y:S01]  /*1500*/  SHF.L.U32 R0, R0, 0x3, RZ ;  /* 0x0000000300007819 */ /* 0x000fe200000006ff */
[----:B------:R-:W0:Y:S01]  /*1510*/  LDCU.64 UR4, c[0x0][0x390] ;  /* 0x00007200ff0477ac */ /* 0x000e220008000a00 */
[C---:B------:R-:W-:Y:S01]  /*1520*/  IMAD R9, R7.reuse, UR7, RZ ;  /* 0x0000000707097c24 */ /* 0x040fe2000f8e02ff */
[----:B------:R-:W-:Y:S02]  /*1530*/  IADD3 R10, PT, PT, R7, 0x1, RZ ;  /* 0x00000001070a7810 */ /* 0x000fe40007ffe0ff */
[C---:B------:R-:W-:Y:S02]  /*1540*/  ISETP.GE.AND P0, PT, R0.reuse, UR7, PT ;  /* 0x0000000700007c0c */ /* 0x040fe4000bf06270 */
[C---:B------:R-:W-:Y:S02]  /*1550*/  IADD3 R2, PT, PT, R0.reuse, 0x1, RZ ;  /* 0x0000000100027810 */ /* 0x040fe40007ffe0ff */
[----:B------:R-:W-:Y:S02]  /*1560*/  IADD3 R3, PT, PT, R0, 0x3, RZ ;  /* 0x0000000300037810 */ /* 0x000fe40007ffe0ff */
[----:B------:R-:W-:-:S02]  /*1570*/  ISETP.GE.AND P1, PT, R2, UR7, PT ;  /* 0x0000000702007c0c */ /* 0x000fc4000bf26270 */
[C---:B------:R-:W-:Y:S02]  /*1580*/  IADD3 R2, PT, PT, R0.reuse, 0x2, RZ ;  /* 0x0000000200027810 */ /* 0x040fe40007ffe0ff */
[----:B------:R-:W-:Y:S02]  /*1590*/  SHF.R.S32.HI R6, RZ, 0x1f, R0 ;  /* 0x0000001fff067819 */ /* 0x000fe40000011400 */
[CC--:B------:R-:W-:Y:S01]  /*15a0*/  IADD3 R8, P4, PT, R0.reuse, R9.reuse, RZ ;  /* 0x0000000900087210 */ /* 0x0c0fe20007f9e0ff */
[----:B------:R-:W1:Y:S01]  /*15b0*/  @!P0 LDC.64 R4, c[0x0][0x390] ;  /* 0x0000e400ff048b82 */ /* 0x000e620000000a00 */
[----:B------:R-:W-:Y:S02]  /*15c0*/  ISETP.GE.AND P3, PT, R3, UR7, PT ;  /* 0x0000000703007c0c */ /* 0x000fe4000bf66270 */
[----:B------:R-:W-:Y:S02]  /*15d0*/  @!P0 IADD3 R3, PT, PT, R0, R9, RZ ;  /* 0x0000000900038210 */ /* 0x000fe40007ffe0ff */
[----:B------:R-:W-:-:S02]  /*15e0*/  ISETP.GE.AND P2, PT, R2, UR7, PT ;  /* 0x0000000702007c0c */ /* 0x000fc4000bf46270 */
[----:B------:R-:W-:Y:S02]  /*15f0*/  LEA.HI.X.SX32 R11, R9, R6, 0x1, P4 ;  /* 0x00000006090b7211 */ /* 0x000fe400020f0eff */
[----:B0-----:R-:W-:Y:S01]  /*1600*/  LEA R2, P4, R8, UR4, 0x2 ;  /* 0x0000000408027c11 */ /* 0x001fe2000f8810ff */
[----:B-1----:R-:W-:-:S03]  /*1610*/  @!P0 IMAD.WIDE R4, R3, 0x4, R4 ;  /* 0x0000000403048825 */ /* 0x002fc600078e0204 */
        /* <DEDUP_REMOVED lines=42> */
[----:B------:R-:W-:Y:S01]  /*18c0*/  LEA R4, P4, R7, UR4, 0x2 ;  /* 0x0000000407047c11 */ /* 0x000fe2000f8810ff */
[----:B0-----:R-:W-:-:S03]  /*18d0*/  @!P0 IMAD.WIDE R2, R5, 0x4, R2 ;  /* 0x0000000405028825 */ /* 0x001fc600078e0202 */
[----:B------:R-:W-:Y:S02]  /*18e0*/  LEA.HI.X R5, R7, UR5, R6, 0x2, P4 ;  /* 0x0000000507057c11 */ /* 0x000fe4000a0f1406 */
[----:B------:R0:W-:Y:S04]  /*18f0*/  @!P0 STG.E desc[UR10][R2.64], R43 ;  /* 0x0000002b02008986 */ /* 0x0001e8000c10190a */
[----:B------:R0:W-:Y:S04]  /*1900*/  @!P1 STG.E desc[UR10][R4.64+0x4], R31 ;  /* 0x0000041f04009986 */ /* 0x0001e8000c10190a */
[----:B------:R0:W-:Y:S01]  /*1910*/  @!P2 STG.E desc[UR10][R4.64+0x8], R32 ;  /* 0x000008200400a986 */ /* 0x0001e2000c10190a */
[----:B------:R-:W-:Y:S05]  /*1920*/  @P3 EXIT ;  /* 0x000000000000394d */ /* 0x000fea0003800000 */
[----:B------:R-:W-:Y:S01]  /*1930*/  STG.E desc[UR10][R4.64+0xc], R36 ;  /* 0x00000c2404007986 */ /* 0x000fe2000c10190a */
[----:B------:R-:W-:Y:S05]  /*1940*/  EXIT ;  /* 0x000000000000794d */ /* 0x000fea0003800000 */
.L_x_25:
        /* <DEDUP_REMOVED lines=11> */
.L_x_82:


//--------------------- .text._Z25SgemmOptimizedLargeKernelILi64EEvPfS0_S0_ib --------------------------
	.section	.text._Z25SgemmOptimizedLargeKernelILi64EEvPfS0_S0_ib,"ax",@progbits
	.align	128
        .global         _Z25SgemmOptimizedLargeKernelILi64EEvPfS0_S0_ib
        .type           _Z25SgemmOptimizedLargeKernelILi64EEvPfS0_S0_ib,@function
        .size           _Z25SgemmOptimizedLargeKernelILi64EEvPfS0_S0_ib,(.L_x_83 - _Z25SgemmOptimizedLargeKernelILi64EEvPfS0_S0_ib)
        .other          _Z25SgemmOptimizedLargeKernelILi64EEvPfS0_S0_ib,@"STO_CUDA_ENTRY STV_DEFAULT"
_Z25SgemmOptimizedLargeKernelILi64EEvPfS0_S0_ib:
.text._Z25SgemmOptimizedLargeKernelILi64EEvPfS0_S0_ib:
[----:B------:R-:W-:Y:S01]  /*0000*/  LDC R1, c[0x0][0x37c] ;  /* 0x0000df00ff017b82 */ /* 0x000fe20000000800 */
[----:B------:R-:W0:Y:S01]  /*0010*/  S2R R27, SR_TID.Y ;  /* 0x00000000001b7919 */ /* 0x000e220000002200 */
[----:B------:R-:W1:Y:S01]  /*0020*/  LDCU UR6, c[0x0][0x398] ;  /* 0x00007300ff0677ac */ /* 0x000e620008000800 */
[----:B------:R-:W-:Y:S01]  /*0030*/  BSSY.RECONVERGENT B0, `(.L_x_26) ;  /* 0x0000027000007945 */ /* 0x000fe20003800200 */
[----:B------:R-:W2:Y:S01]  /*0040*/  S2R R0, SR_CTAID.Y ;  /* 0x0000000000007919 */ /* 0x000ea20000002600 */
[----:B------:R-:W3:Y:S01]  /*0050*/  LDCU.64 UR12, c[0x0][0x358] ;  /* 0x00006b00ff0c77ac */ /* 0x000ee20008000a00 */
[----:B------:R-:W4:Y:S01]  /*0060*/  S2R R4, SR_TID.X ;  /* 0x0000000000047919 */ /* 0x000f220000002100 */
[----:B------:R-:W1:Y:S01]  /*0070*/  S2R R5, SR_CTAID.X ;  /* 0x0000000000057919 */ /* 0x000e620000002500 */
[----:B0-----:R-:W-:-:S04]  /*0080*/  SHF.L.U32 R25, R27, 0x1, RZ ;  /* 0x000000011b197819 */ /* 0x001fc800000006ff */
[----:B--2---:R-:W-:Y:S02]  /*0090*/  LEA R7, R0, R25, 0x6 ;  /* 0x0000001900077211 */ /* 0x004fe400078e30ff */
[----:B----4-:R-:W-:-:S03]  /*00a0*/  SHF.L.U32 R24, R4, 0x3, RZ ;  /* 0x0000000304187819 */ /* 0x010fc600000006ff */
[----:B-1----:R-:W-:Y:S01]  /*00b0*/  IMAD R0, R7, UR6, RZ ;  /* 0x0000000607007c24 */ /* 0x002fe2000f8e02ff */
[----:B------:R-:W-:-:S04]  /*00c0*/  IADD3 R6, PT, PT, R24, 0x3, RZ ;  /* 0x0000000318067810 */ /* 0x000fc80007ffe0ff */
[----:B------:R-:W-:Y:S02]  /*00d0*/  LOP3.LUT P0, RZ, R0, 0x2, RZ, 0xc0, !PT ;  /* 0x0000000200ff7812 */ /* 0x000fe4000780c0ff */
[----:B------:R-:W-:Y:S02]  /*00e0*/  IADD3 R23, PT, PT, R24, R0, RZ ;  /* 0x0000000018177210 */ /* 0x000fe40007ffe0ff */
[----:B------:R-:W-:-:S04]  /*00f0*/  ISETP.LT.AND P0, PT, R7, UR6, !P0 ;  /* 0x0000000607007c0c */ /* 0x000fc8000c701270 */
[----:B------:R-:W-:-:S13]  /*0100*/  ISETP.LT.AND P2, PT, R6, UR6, P0 ;  /* 0x0000000606007c0c */ /* 0x000fda0008741270 */
[----:B---3--:R-:W-:Y:S05]  /*0110*/  @!P2 BRA `(.L_x_27) ;  /* 0x000000000018a947 */ /* 0x008fea0003800000 */
[----:B------:R-:W0:Y:S02]  /*0120*/  LDCU.64 UR4, c[0x0][0x380] ;  /* 0x00007000ff0477ac */ /* 0x000e240008000a00 */
[----:B0-----:R-:W-:Y:S02]  /*0130*/  MOV R20, UR4 ;  /* 0x0000000400147c02 */ /* 0x001fe40008000f00 */
[----:B------:R-:W-:-:S03]  /*0140*/  MOV R21, UR5 ;  /* 0x0000000500157c02 */ /* 0x000fc60008000f00 */
[----:B------:R-:W-:-:S06]  /*0150*/  IMAD.WIDE R8, R23, 0x4, R20 ;  /* 0x0000000417087825 */ /* 0x000fcc00078e0214 */
[----:B------:R-:W5:Y:S01]  /*0160*/  LDG.E.128.CONSTANT R8, desc[UR12][R8.64] ;  /* 0x0000000c08087981 */ /* 0x000f62000c1e9d00 */
[----:B------:R-:W-:Y:S05]  /*0170*/  BRA `(.L_x_28) ;  /* 0x0000000000487947 */ /* 0x000fea0003800000 */
.L_x_27:
[----:B------:R-:W0:Y:S01]  /*0180*/  LDCU.64 UR4, c[0x0][0x380] ;  /* 0x00007000ff0477ac */ /* 0x000e220008000a00 */
[C---:B------:R-:W-:Y:S02]  /*0190*/  VIMNMX R2, PT, PT, R24.reuse, R7, !PT ;  /* 0x0000000718027248 */ /* 0x040fe40007fe0100 */
[----:B------:R-:W-:Y:S02]  /*01a0*/  CS2R R10, SRZ ;  /* 0x00000000000a7805 */ /* 0x000fe4000001ff00 */
[C-C-:B------:R-:W-:Y:S02]  /*01b0*/  VIADDMNMX R3, R24.reuse, 0x1, R7.reuse, !PT ;  /* 0x0000000118037846 */ /* 0x140fe40007800107 */
[----:B------:R-:W-:Y:S02]  /*01c0*/  VIADDMNMX R8, R24, 0x2, R7, !PT ;  /* 0x0000000218087846 */ /* 0x000fe40007800107 */
[----:B------:R-:W-:Y:S02]  /*01d0*/  VIMNMX R9, PT, PT, R7, R6, !PT ;  /* 0x0000000607097248 */ /* 0x000fe40007fe0100 */
[----:B------:R-:W-:-:S02]  /*01e0*/  ISETP.GE.AND P1, PT, R2, UR6, PT ;  /* 0x0000000602007c0c */ /* 0x000fc4000bf26270 */
[----:B------:R-:W-:Y:S02]  /*01f0*/  ISETP.GE.AND P3, PT, R3, UR6, PT ;  /* 0x0000000603007c0c */ /* 0x000fe4000bf66270 */
[----:B------:R-:W-:Y:S02]  /*0200*/  ISETP.GE.AND P4, PT, R8, UR6, PT ;  /* 0x0000000608007c0c */ /* 0x000fe4000bf86270 */
[----:B------:R-:W-:Y:S02]  /*0210*/  ISETP.GE.AND P5, PT, R9, UR6, PT ;  /* 0x0000000609007c0c */ /* 0x000fe4000bfa6270 */
[----:B------:R-:W-:Y:S02]  /*0220*/  CS2R R8, SRZ ;  /* 0x0000000000087805 */ /* 0x000fe4000001ff00 */
[----:B0-----:R-:W-:Y:S02]  /*0230*/  MOV R20, UR4 ;  /* 0x0000000400147c02 */ /* 0x001fe40008000f00 */
[----:B------:R-:W-:-:S03]  /*0240*/  MOV R21, UR5 ;  /* 0x0000000500157c02 */ /* 0x000fc60008000f00 */
[----:B------:R-:W-:-:S05]  /*0250*/  IMAD.WIDE R2, R23, 0x4, R20 ;  /* 0x0000000417027825 */ /* 0x000fca00078e0214 */
[----:B------:R0:W5:Y:S04]  /*0260*/  @!P1 LDG.E.CONSTANT R8, desc[UR12][R2.64] ;  /* 0x0000000c02089981 */ /* 0x000168000c1e9900 */
[----:B------:R0:W5:Y:S04]  /*0270*/  @!P3 LDG.E.CONSTANT R9, desc[UR12][R2.64+0x4] ;  /* 0x0000040c0209b981 */ /* 0x000168000c1e9900 */
[----:B------:R0:W5:Y:S04]  /*0280*/  @!P4 LDG.E.CONSTANT R10, desc[UR12][R2.64+0x8] ;  /* 0x0000080c020ac981 */ /* 0x000168000c1e9900 */
[----:B------:R0:W5:Y:S02]  /*0290*/  @!P5 LDG.E.CONSTANT R11, desc[UR12][R2.64+0xc] ;  /* 0x00000c0c020bd981 */ /* 0x000164000c1e9900 */
.L_x_28:
[----:B------:R-:W-:Y:S05]  /*02a0*/  BSYNC.RECONVERGENT B0 ;  /* 0x0000000000007941 */ /* 0x000fea0003800200 */
.L_x_26:
[----:B0-----:R-:W-:Y:S01]  /*02b0*/  IADD3 R2, PT, PT, R0, UR6, RZ ;  /* 0x0000000600027c10 */ /* 0x001fe2000fffe0ff */
[----:B------:R-:W0:Y:S01]  /*02c0*/  @P2 LDC.64 R28, c[0x0][0x388] ;  /* 0x0000e200ff1c2b82 */ /* 0x000e220000000a00 */
[----:B------:R-:W-:Y:S02]  /*02d0*/  IADD3 R31, PT, PT, R7, 0x1, RZ ;  /* 0x00000001071f7810 */ /* 0x000fe40007ffe0ff */
[----:B------:R-:W-:-:S04]  /*02e0*/  LOP3.LUT P1, RZ, R2, 0x3, RZ, 0xc0, !PT ;  /* 0x0000000302ff7812 */ /* 0x000fc8000782c0ff */
[----:B------:R-:W-:-:S04]  /*02f0*/  ISETP.LT.AND P1, PT, R31, UR6, !P1 ;  /* 0x000000061f007c0c */ /* 0x000fc8000cf21270 */
[----:B------:R-:W-:Y:S02]  /*0300*/  ISETP.LT.AND P3, PT, R6, UR6, P1 ;  /* 0x0000000606007c0c */ /* 0x000fe40008f61270 */
[C---:B------:R-:W-:Y:S01]  /*0310*/  IADD3 R3, PT, PT, R23.reuse, UR6, RZ ;  /* 0x0000000617037c10 */ /* 0x040fe2000fffe0ff */
[----:B0-----:R-:W-:-:S10]  /*0320*/  @P2 IMAD.WIDE R12, R23, 0x4, R28 ;  /* 0x00000004170c2825 */ /* 0x001fd400078e021c */
[----:B------:R-:W-:Y:S01]  /*0330*/  @P3 IMAD.WIDE R16, R3, 0x4, R20 ;  /* 0x0000000403103825 */ /* 0x000fe200078e0214 */
[----:B------:R-:W5:Y:S01]  /*0340*/  @P2 LDG.E.128.CONSTANT R12, desc[UR12][R12.64] ;  /* 0x0000000c0c0c2981 */ /* 0x000f62000c1e9d00 */
[----:B------:R-:W0:Y:S01]  /*0350*/  S2UR UR5, SR_CgaCtaId ;  /* 0x00000000000579c3 */ /* 0x000e220000008800 */
[----:B------:R-:W-:-:S03]  /*0360*/  UMOV UR4, 0x400 ;  /* 0x0000040000047882 */ /* 0x000fc60000000000 */
[----:B------:R-:W5:Y:S01]  /*0370*/  @P3 LDG.E.128.CONSTANT R16, desc[UR12][R16.64] ;  /* 0x0000000c10103981 */ /* 0x000f62000c1e9d00 */
[----:B------:R-:W-:Y:S01]  /*0380*/  BSSY.RECONVERGENT B0, `(.L_x_29) ;  /* 0x0000013000007945 */ /* 0x000fe20003800200 */
[----:B0-----:R-:W-:-:S03]  /*0390*/  ULEA UR9, UR5, UR4, 0x18 ;  /* 0x0000000405097291 */ /* 0x001fc6000f8ec0ff */
[----:B------:R-:W-:Y:S09]  /*03a0*/  @P3 BRA `(.L_x_30) ;  /* 0x0000000000403947 */ /* 0x000ff20003800000 */
[CC--:B-----5:R-:W-:Y:S01]  /*03b0*/  VIMNMX R16, PT, PT, R24.reuse, R31.reuse, !PT ;  /* 0x0000001f18107248 */ /* 0x0e0fe20007fe0100 */
[----:B------:R-:W-:Y:S01]  /*03c0*/  IMAD.WIDE R20, R3, 0x4, R20 ;  /* 0x0000000403147825 */ /* 0x000fe200078e0214 */
[--C-:B------:R-:W-:Y:S02]  /*03d0*/  VIADDMNMX R17, R24, 0x1, R31.reuse, !PT ;  /* 0x0000000118117846 */ /* 0x100fe4000780011f */
[----:B------:R-:W-:Y:S01]  /*03e0*/  ISETP.GE.AND P6, PT, R16, UR6, PT ;  /* 0x0000000610007c0c */ /* 0x000fe2000bfc6270 */
[----:B------:R-:W-:Y:S01]  /*03f0*/  HFMA2 R16, -RZ, RZ, 0, 0 ;  /* 0x00000000ff107431 */ /* 0x000fe200000001ff */
[----:B------:R-:W-:Y:S02]  /*0400*/  VIADDMNMX R18, R24, 0x2, R31, !PT ;  /* 0x0000000218127846 */ /* 0x000fe4000780011f */
[----:B------:R-:W-:Y:S02]  /*0410*/  VIMNMX R19, PT, PT, R6, R31, !PT ;  /* 0x0000001f06137248 */ /* 0x000fe40007fe0100 */
[----:B------:R-:W-:-:S02]  /*0420*/  ISETP.GE.AND P5, PT, R17, UR6, PT ;  /* 0x0000000611007c0c */ /* 0x000fc4000bfa6270 */
[----:B------:R-:W-:-:S05]  /*0430*/  ISETP.GE.AND P4, PT, R18, UR6, PT ;  /* 0x0000000612007c0c */ /* 0x000fca000bf86270 */
[----:B------:R0:W5:Y:S01]  /*0440*/  @!P6 LDG.E.CONSTANT R16, desc[UR12][R20.64] ;  /* 0x0000000c1410e981 */ /* 0x000162000c1e9900 */
[----:B------:R-:W-:Y:S02]  /*0450*/  ISETP.GE.AND P6, PT, R19, UR6, PT ;  /* 0x0000000613007c0c */ /* 0x000fe4000bfc6270 */
[----:B------:R-:W-:Y:S02]  /*0460*/  CS2R R18, SRZ ;  /* 0x0000000000127805 */ /* 0x000fe4000001ff00 */
[----:B------:R-:W-:-:S04]  /*0470*/  MOV R17, RZ ;  /* 0x000000ff00117202 */ /* 0x000fc80000000f00 */
[----:B------:R0:W5:Y:S04]  /*0480*/  @!P4 LDG.E.CONSTANT R18, desc[UR12][R20.64+0x8] ;  /* 0x0000080c1412c981 */ /* 0x000168000c1e9900 */
[----:B------:R0:W5:Y:S04]  /*0490*/  @!P5 LDG.E.CONSTANT R17, desc[UR12][R20.64+0x4] ;  /* 0x0000040c1411d981 */ /* 0x000168000c1e9900 */
[----:B------:R0:W5:Y:S02]  /*04a0*/  @!P6 LDG.E.CONSTANT R19, desc[UR12][R20.64+0xc] ;  /* 0x00000c0c1413e981 */ /* 0x000164000c1e9900 */
.L_x_30:
[----:B------:R-:W-:Y:S05]  /*04b0*/  BSYNC.RECONVERGENT B0 ;  /* 0x0000000000007941 */ /* 0x000fea0003800200 */
.L_x_29:
[----:B------:R-:W-:Y:S04]  /*04c0*/  BSSY.RECONVERGENT B0, `(.L_x_31) ;  /* 0x0000014000007945 */ /* 0x000fe80003800200 */
[----:B------:R-:W-:Y:S05]  /*04d0*/  @P2 BRA `(.L_x_32) ;  /* 0x0000000000482947 */ /* 0x000fea0003800000 */
[----:B------:R-:W1:Y:S01]  /*04e0*/  LDCU.64 UR10, c[0x0][0x388] ;  /* 0x00007100ff0a77ac */ /* 0x000e620008000a00 */
[C---:B-----5:R-:W-:Y:S02]  /*04f0*/  VIMNMX R12, PT, PT, R24.reuse, R7, !PT ;  /* 0x00000007180c7248 */ /* 0x060fe40007fe0100 */
[C-C-:B------:R-:W-:Y:S02]  /*0500*/  VIADDMNMX R13, R24.reuse, 0x1, R7.reuse, !PT ;  /* 0x00000001180d7846 */ /* 0x140fe40007800107 */
[----:B------:R-:W-:Y:S02]  /*0510*/  VIADDMNMX R14, R24, 0x2, R7, !PT ;  /* 0x00000002180e7846 */ /* 0x000fe40007800107 */
[----:B------:R-:W-:Y:S02]  /*0520*/  VIMNMX R15, PT, PT, R7, R6, !PT ;  /* 0x00000006070f7248 */ /* 0x000fe40007fe0100 */
[----:B------:R-:W-:Y:S02]  /*0530*/  ISETP.GE.AND P2, PT, R12, UR6, PT ;  /* 0x000000060c007c0c */ /* 0x000fe4000bf46270 */
[----:B------:R-:W-:-:S02]  /*0540*/  ISETP.GE.AND P4, PT, R13, UR6, PT ;  /* 0x000000060d007c0c */ /* 0x000fc4000bf86270 */
[----:B------:R-:W-:Y:S02]  /*0550*/  CS2R R12, SRZ ;  /* 0x00000000000c7805 */ /* 0x000fe4000001ff00 */
[----:B------:R-:W-:Y:S02]  /*0560*/  ISETP.GE.AND P5, PT, R14, UR6, PT ;  /* 0x000000060e007c0c */ /* 0x000fe4000bfa6270 */
[----:B------:R-:W-:Y:S02]  /*0570*/  ISETP.GE.AND P6, PT, R15, UR6, PT ;  /* 0x000000060f007c0c */ /* 0x000fe4000bfc6270 */
[----:B------:R-:W-:Y:S02]  /*0580*/  CS2R R14, SRZ ;  /* 0x00000000000e7805 */ /* 0x000fe4000001ff00 */
[----:B-1----:R-:W-:Y:S02]  /*0590*/  MOV R28, UR10 ;  /* 0x0000000a001c7c02 */ /* 0x002fe40008000f00 */
[----:B------:R-:W-:-:S03]  /*05a0*/  MOV R29, UR11 ;  /* 0x0000000b001d7c02 */ /* 0x000fc60008000f00 */
[----:B0-----:R-:W-:-:S05]  /*05b0*/  IMAD.WIDE R20, R23, 0x4, R28 ;  /* 0x0000000417147825 */ /* 0x001fca00078e021c */
[----:B------:R1:W5:Y:S04]  /*05c0*/  @!P2 LDG.E.CONSTANT R12, desc[UR12][R20.64] ;  /* 0x0000000c140ca981 */ /* 0x000368000c1e9900 */
[----:B------:R1:W5:Y:S04]  /*05d0*/  @!P4 LDG.E.CONSTANT R13, desc[UR12][R20.64+0x4] ;  /* 0x0000040c140dc981 */ /* 0x000368000c1e9900 */
[----:B------:R1:W5:Y:S04]  /*05e0*/  @!P5 LDG.E.CONSTANT R14, desc[UR12][R20.64+0x8] ;  /* 0x0000080c140ed981 */ /* 0x000368000c1e9900 */
[----:B------:R1:W5:Y:S02]  /*05f0*/  @!P6 LDG.E.CONSTANT R15, desc[UR12][R20.64+0xc] ;  /* 0x00000c0c140fe981 */ /* 0x000364000c1e9900 */
.L_x_32:
[----:B------:R-:W-:Y:S05]  /*0600*/  BSYNC.RECONVERGENT B0 ;  /* 0x0000000000007941 */ /* 0x000fea0003800200 */
.L_x_31:
[----:B01----:R-:W-:-:S06]  /*0610*/  @P3 IMAD.WIDE R20, R3, 0x4, R28 ;  /* 0x0000000403143825 */ /* 0x003fcc00078e021c */
[----:B------:R-:W5:Y:S01]  /*0620*/  @P3 LDG.E.128.CONSTANT R20, desc[UR12][R20.64] ;  /* 0x0000000c14143981 */ /* 0x000f62000c1e9d00 */
[----:B------:R-:W-:Y:S01]  /*0630*/  HFMA2 R26, -RZ, RZ, 0, 9.5367431640625e-06 ;  /* 0x000000a0ff1a7431 */ /* 0x000fe200000001ff */
[----:B------:R-:W-:Y:S01]  /*0640*/  UIADD3 UR4, UPT, UPT, UR4, 0x5000, URZ ;  /* 0x0000500004047890 */ /* 0x000fe2000fffe0ff */
[----:B------:R-:W-:Y:S01]  /*0650*/  MOV R30, 0xa0 ;  /* 0x000000a0001e7802 */ /* 0x000fe20000000f00 */
[----:B------:R-:W-:Y:S02]  /*0660*/  BSSY.RECONVERGENT B0, `(.L_x_33) ;  /* 0x0000019000007945 */ /* 0x000fe40003800200 */
[----:B------:R-:W-:Y:S01]  /*0670*/  ULEA UR5, UR5, UR4, 0x18 ;  /* 0x0000000405057291 */ /* 0x000fe2000f8ec0ff */
[----:B------:R-:W-:-:S05]  /*0680*/  IMAD R33, R25, R26, UR9 ;  /* 0x0000000919217e24 */ /* 0x000fca000f8e021a */
[----:B------:R-:W-:Y:S01]  /*0690*/  IMAD R35, R25, R30, UR5 ;  /* 0x0000000519237e24 */ /* 0x000fe2000f8e021e */
[----:B------:R-:W-:-:S04]  /*06a0*/  LEA R33, R4, R33, 0x4 ;  /* 0x0000002104217211 */ /* 0x000fc800078e20ff */
[----:B------:R-:W-:Y:S01]  /*06b0*/  LEA R26, R4, R35, 0x4 ;  /* 0x00000023041a7211 */ /* 0x000fe200078e20ff */
[----:B-----5:R0:W-:Y:S04]  /*06c0*/  STS.128 [R33], R8 ;  /* 0x0000000821007388 */ /* 0x0201e80000000c00 */
[----:B------:R0:W-:Y:S04]  /*06d0*/  STS.128 [R33+0xa0], R16 ;  /* 0x0000a01021007388 */ /* 0x0001e80000000c00 */
[----:B------:R0:W-:Y:S01]  /*06e0*/  STS.128 [R26], R12 ;  /* 0x0000000c1a007388 */ /* 0x0001e20000000c00 */
[----:B------:R-:W-:Y:S05]  /*06f0*/  @P3 BRA `(.L_x_34) ;  /* 0x00000000003c3947 */ /* 0x000fea0003800000 */
[CC--:B0-----:R-:W-:Y:S02]  /*0700*/  VIMNMX R8, PT, PT, R24.reuse, R31.reuse, !PT ;  /* 0x0000001f18087248 */ /* 0x0c1fe40007fe0100 */
[----:B------:R-:W-:Y:S02]  /*0710*/  CS2R R20, SRZ ;  /* 0x0000000000147805 */ /* 0x000fe4000001ff00 */
[C-C-:B------:R-:W-:Y:S02]  /*0720*/  VIADDMNMX R9, R24.reuse, 0x1, R31.reuse, !PT ;  /* 0x0000000118097846 */ /* 0x140fe4000780011f */
[----:B------:R-:W-:Y:S02]  /*0730*/  CS2R R22, SRZ ;  /* 0x0000000000167805 */ /* 0x000fe4000001ff00 */
[----:B------:R-:W-:Y:S01]  /*0740*/  VIADDMNMX R10, R24, 0x2, R31, !PT ;  /* 0x00000002180a7846 */ /* 0x000fe2000780011f */
[----:B------:R-:W-:Y:S01]  /*0750*/  IMAD.WIDE R28, R3, 0x4, R28 ;  /* 0x00000004031c7825 */ /* 0x000fe200078e021c */
[----:B------:R-:W-:-:S02]  /*0760*/  VIMNMX R6, PT, PT, R6, R31, !PT ;  /* 0x0000001f06067248 */ /* 0x000fc40007fe0100 */
[----:B------:R-:W-:Y:S02]  /*0770*/  ISETP.GE.AND P2, PT, R8, UR6, PT ;  /* 0x0000000608007c0c */ /* 0x000fe4000bf46270 */
[----:B------:R-:W-:Y:S02]  /*0780*/  ISETP.GE.AND P3, PT, R9, UR6, PT ;  /* 0x0000000609007c0c */ /* 0x000fe4000bf66270 */
[----:B------:R-:W-:Y:S02]  /*0790*/  ISETP.GE.AND P4, PT, R10, UR6, PT ;  /* 0x000000060a007c0c */ /* 0x000fe4000bf86270 */
[----:B------:R-:W-:-:S07]  /*07a0*/  ISETP.GE.AND P5, PT, R6, UR6, PT ;  /* 0x0000000606007c0c */ /* 0x000fce000bfa6270 */
[----:B------:R1:W5:Y:S04]  /*07b0*/  @!P2 LDG.E.CONSTANT R20, desc[UR12][R28.64] ;  /* 0x0000000c1c14a981 */ /* 0x000368000c1e9900 */
[----:B------:R1:W5:Y:S04]  /*07c0*/  @!P3 LDG.E.CONSTANT R21, desc[UR12][R28.64+0x4] ;  /* 0x0000040c1c15b981 */ /* 0x000368000c1e9900 */
[----:B------:R1:W5:Y:S04]  /*07d0*/  @!P4 LDG.E.CONSTANT R22, desc[UR12][R28.64+0x8] ;  /* 0x0000080c1c16c981 */ /* 0x000368000c1e9900 */
[----:B------:R1:W5:Y:S02]  /*07e0*/  @!P5 LDG.E.CONSTANT R23, desc[UR12][R28.64+0xc] ;  /* 0x00000c0c1c17d981 */ /* 0x000364000c1e9900 */
.L_x_34:
[----:B------:R-:W-:Y:S05]  /*07f0*/  BSYNC.RECONVERGENT B0 ;  /* 0x0000000000007941 */ /* 0x000fea0003800200 */
.L_x_33:
[----:B-----5:R2:W-:Y:S01]  /*0800*/  STS.128 [R26+0xa0], R20 ;  /* 0x0000a0141a007388 */ /* 0x0205e20000000c00 */
[----:B------:R-:W-:Y:S01]  /*0810*/  UISETP.GE.AND UP0, UPT, UR6, 0x41, UPT ;  /* 0x000000410600788c */ /* 0x000fe2000bf06270 */
[----:B------:R-:W-:Y:S02]  /*0820*/  CS2R R42, SRZ ;  /* 0x00000000002a7805 */ /* 0x000fe4000001ff00 */
[----:B------:R-:W-:Y:S02]  /*0830*/  CS2R R38, SRZ ;  /* 0x0000000000267805 */ /* 0x000fe4000001ff00 */
[----:B------:R-:W-:Y:S02]  /*0840*/  CS2R R36, SRZ ;  /* 0x0000000000247805 */ /* 0x000fe4000001ff00 */
[----:B------:R-:W-:Y:S02]  /*0850*/  CS2R R34, SRZ ;  /* 0x0000000000227805 */ /* 0x000fe4000001ff00 */
[----:B0-----:R-:W-:-:S02]  /*0860*/  CS2R R32, SRZ ;  /* 0x0000000000207805 */ /* 0x001fc4000001ff00 */
[----:B------:R-:W-:Y:S02]  /*0870*/  CS2R R30, SRZ ;  /* 0x00000000001e7805 */ /* 0x000fe4000001ff00 */
[----:B-1----:R-:W-:Y:S02]  /*0880*/  CS2R R28, SRZ ;  /* 0x00000000001c7805 */ /* 0x002fe4000001ff00 */
[----:B------:R-:W-:Y:S01]  /*0890*/  CS2R R40, SRZ ;  /* 0x0000000000287805 */ /* 0x000fe2000001ff00 */
[----:B------:R-:W-:Y:S06]  /*08a0*/  BAR.SYNC.DEFER_BLOCKING 0x0 ;  /* 0x0000000000007b1d */ /* 0x000fec0000010000 */
[----:B--2---:R-:W-:Y:S05]  /*08b0*/  BRA.U !UP0, `(.L_x_35) ;  /* 0x0000001d08107547 */ /* 0x004fea000b800000 */
[----:B------:R-:W0:Y:S01]  /*08c0*/  LDCU.U8 UR4, c[0x0][0x39c] ;  /* 0x00007380ff0477ac */ /* 0x000e220008000000 */
[----:B------:R-:W-:Y:S01]  /*08d0*/  HFMA2 R42, -RZ, RZ, 0, 0 ;  /* 0x00000000ff2a7431 */ /* 0x000fe200000001ff */
[----:B------:R-:W-:Y:S02]  /*08e0*/  LEA R5, R5, R24, 0x6 ;  /* 0x0000001805057211 */ /* 0x000fe400078e30ff */
[----:B------:R-:W-:Y:S01]  /*08f0*/  LEA R6, R27, UR9, 0x4 ;  /* 0x000000091b067c11 */ /* 0x000fe2000f8e20ff */
[----:B------:R-:W1:Y:S01]  /*0900*/  LDCU UR6, c[0x0][0x398] ;  /* 0x00007300ff0677ac */ /* 0x000e620008000800 */
[----:B------:R-:W2:Y:S01]  /*0910*/  LDCU.64 UR16, c[0x0][0x380] ;  /* 0x00007000ff1077ac */ /* 0x000ea20008000a00 */
[----:B------:R-:W3:Y:S01]  /*0920*/  LDCU.64 UR18, c[0x0][0x388] ;  /* 0x00007100ff1277ac */ /* 0x000ee20008000a00 */
[----:B------:R-:W-:Y:S01]  /*0930*/  UMOV UR10, 0x1 ;  /* 0x00000001000a7882 */ /* 0x000fe20000000000 */
[----:B0-----:R-:W-:Y:S01]  /*0940*/  UPRMT UR4, UR4, 0x8880, URZ ;  /* 0x0000888004047896 */ /* 0x001fe200080000ff */
[----:B------:R-:W-:-:S05]  /*0950*/  UMOV UR11, 0x40 ;  /* 0x00000040000b7882 */ /* 0x000fca0000000000 */
[----:B------:R-:W-:Y:S01]  /*0960*/  ISETP.NE.AND P2, PT, RZ, UR4, PT ;  /* 0x00000004ff007c0c */ /* 0x000fe2000bf45270 */
[----:B------:R-:W-:-:S03]  /*0970*/  UMOV UR4, URZ ;  /* 0x000000ff00047c82 */ /* 0x000fc60008000000 */
[----:B------:R-:W-:-:S04]  /*0980*/  SEL R4, R4, R27, !P2 ;  /* 0x0000001b04047207 */ /* 0x000fc80005000000 */
[----:B-123--:R-:W-:-:S07]  /*0990*/  LEA R4, R4, UR5, 0x4 ;  /* 0x0000000504047c11 */ /* 0x00efce000f8e20ff */
.L_x_46:
[----:B------:R-:W-:Y:S02]  /*09a0*/  IADD3 R12, PT, PT, R24, 0x3, RZ ;  /* 0x00000003180c7810 */ /* 0x000fe40007ffe0ff */
[----:B------:R-:W-:Y:S02]  /*09b0*/  IADD3 R8, PT, PT, R25, UR11, RZ ;  /* 0x0000000b19087c10 */ /* 0x000fe4000fffe0ff */
[----:B------:R-:W-:Y:S02]  /*09c0*/  IADD3 R12, PT, PT, R12, UR11, RZ ;  /* 0x0000000b0c0c7c10 */ /* 0x000fe4000fffe0ff */
[----:B------:R-:W-:Y:S01]  /*09d0*/  IADD3 R13, PT, PT, R24, R0, RZ ;  /* 0x00000000180d7210 */ /* 0x000fe20007ffe0ff */
[----:B------:R-:W-:Y:S01]  /*09e0*/  IMAD R21, R8, UR6, RZ ;  /* 0x0000000608157c24 */ /* 0x000fe2000f8e02ff */
[----:B------:R-:W-:Y:S02]  /*09f0*/  ISETP.GE.OR P3, PT, R12, UR6, !P0 ;  /* 0x000000060c007c0c */ /* 0x000fe4000c766670 */
[----:B------:R-:W-:-:S02]  /*0a00*/  VIADDMNMX R8, R5, 0x3, R8, !PT ;  /* 0x0000000305087846 */ /* 0x000fc40007800108 */
[----:B------:R-:W-:-:S04]  /*0a10*/  SHF.R.U32.HI R9, RZ, 0x1, R21 ;  /* 0x00000001ff097819 */ /* 0x000fc80000011615 */
[----:B------:R-:W-:-:S04]  /*0a20*/  LOP3.LUT R9, R9, 0x1, RZ, 0xc0, !PT ;  /* 0x0000000109097812 */ /* 0x000fc800078ec0ff */
[----:B------:R-:W-:Y:S01]  /*0a30*/  ISETP.NE.U32.AND P2, PT, R9, 0x1, PT ;  /* 0x000000010900780c */ /* 0x000fe20003f45070 */
[----:B------:R-:W0:Y:S01]  /*0a40*/  @!P3 LDC.64 R18, c[0x0][0x380] ;  /* 0x0000e000ff12bb82 */ /* 0x000e220000000a00 */
[----:B------:R-:W-:Y:S02]  /*0a50*/  @!P3 IADD3 R9, PT, PT, R13, UR11, RZ ;  /* 0x0000000b0d09bc10 */ /* 0x000fe4000fffe0ff */
[----:B------:R-:W-:-:S13]  /*0a60*/  ISETP.GE.OR P2, PT, R8, UR6, !P2 ;  /* 0x0000000608007c0c */ /* 0x000fda000d746670 */
[----:B------:R-:W1:Y:S01]  /*0a70*/  @!P2 LDC.64 R16, c[0x0][0x388] ;  /* 0x0000e200ff10ab82 */ /* 0x000e620000000a00 */
[----:B------:R-:W-:Y:S01]  /*0a80*/  @!P2 IADD3 R15, PT, PT, R5, R21, RZ ;  /* 0x00000015050fa210 */ /* 0x000fe20007ffe0ff */
[----:B0-----:R-:W-:-:S06]  /*0a90*/  @!P3 IMAD.WIDE.U32 R8, R9, 0x4, R18 ;  /* 0x000000040908b825 */ /* 0x001fcc00078e0012 */
[----:B------:R-:W5:Y:S01]  /*0aa0*/  @!P3 LDG.E.128.CONSTANT R8, desc[UR12][R8.64] ;  /* 0x0000000c0808b981 */ /* 0x000f62000c1e9d00 */
[----:B------:R-:W-:Y:S01]  /*0ab0*/  BSSY.RECONVERGENT B0, `(.L_x_36) ;  /* 0x0000015000007945 */ /* 0x000fe20003800200 */
[----:B-1----:R-:W-:-:S03]  /*0ac0*/  @!P2 IMAD.WIDE R14, R15, 0x4, R16 ;  /* 0x000000040f0ea825 */ /* 0x002fc600078e0210 */
[----:B------:R-:W-:Y:S05]  /*0ad0*/  @!P3 BRA `(.L_x_37) ;  /* 0x000000000048b947 */ /* 0x000fea0003800000 */
[--C-:B-----5:R-:W-:Y:S02]  /*0ae0*/  VIADDMNMX R9, R12, 0xfffffffe, R7.reuse, !PT ;  /* 0xfffffffe0c097846 */ /* 0x120fe40007800107 */
[----:B------:R-:W-:Y:S02]  /*0af0*/  VIMNMX R10, PT, PT, R7, R12, !PT ;  /* 0x0000000c070a7248 */ /* 0x000fe40007fe0100 */
[----:B------:R-:W-:Y:S02]  /*0b00*/  VIADDMNMX R8, R24, UR11, R7, !PT ;  /* 0x0000000b18087c46 */ /* 0x000fe4000f800107 */
[----:B------:R-:W-:Y:S02]  /*0b10*/  ISETP.GT.AND P3, PT, R12, UR6, PT ;  /* 0x000000060c007c0c */ /* 0x000fe4000bf64270 */
[----:B------:R-:W-:Y:S02]  /*0b20*/  ISETP.GE.AND P5, PT, R9, UR6, PT ;  /* 0x0000000609007c0c */ /* 0x000fe4000bfa6270 */
[----:B------:R-:W-:-:S02]  /*0b30*/  ISETP.GE.AND P4, PT, R10, UR6, PT ;  /* 0x000000060a007c0c */ /* 0x000fc4000bf86270 */
[----:B------:R-:W-:Y:S02]  /*0b40*/  CS2R R10, SRZ ;  /* 0x00000000000a7805 */ /* 0x000fe4000001ff00 */
[----:B------:R-:W-:Y:S02]  /*0b50*/  ISETP.GE.AND P6, PT, R8, UR6, PT ;  /* 0x0000000608007c0c */ /* 0x000fe4000bfc6270 */
[----:B------:R-:W-:Y:S02]  /*0b60*/  CS2R R8, SRZ ;  /* 0x0000000000087805 */ /* 0x000fe4000001ff00 */
[----:B------:R-:W-:Y:S02]  /*0b70*/  ISETP.GE.OR P3, PT, R7, UR6, P3 ;  /* 0x0000000607007c0c */ /* 0x000fe40009f66670 */
[----:B------:R-:W-:Y:S02]  /*0b80*/  IADD3 R13, PT, PT, R13, UR11, RZ ;  /* 0x0000000b0d0d7c10 */ /* 0x000fe4000fffe0ff */
[----:B------:R-:W-:-:S02]  /*0b90*/  MOV R18, UR16 ;  /* 0x0000001000127c02 */ /* 0x000fc40008000f00 */
[----:B------:R-:W-:-:S03]  /*0ba0*/  MOV R19, UR17 ;  /* 0x0000001100137c02 */ /* 0x000fc60008000f00 */
[----:B------:R-:W-:-:S05]  /*0bb0*/  IMAD.WIDE.U32 R12, R13, 0x4, R18 ;  /* 0x000000040d0c7825 */ /* 0x000fca00078e0012 */
[----:B------:R0:W5:Y:S04]  /*0bc0*/  @!P6 LDG.E.CONSTANT R8, desc[UR12][R12.64] ;  /* 0x0000000c0c08e981 */ /* 0x000168000c1e9900 */
[----:B------:R0:W5:Y:S04]  /*0bd0*/  @!P5 LDG.E.CONSTANT R9, desc[UR12][R12.64+0x4] ;  /* 0x0000040c0c09d981 */ /* 0x000168000c1e9900 */
[----:B------:R0:W5:Y:S04]  /*0be0*/  @!P3 LDG.E.CONSTANT R10, desc[UR12][R12.64+0x8] ;  /* 0x0000080c0c0ab981 */ /* 0x000168000c1e9900 */
[----:B------:R0:W5:Y:S02]  /*0bf0*/  @!P4 LDG.E.CONSTANT R11, desc[UR12][R12.64+0xc] ;  /* 0x00000c0c0c0bc981 */ /* 0x000164000c1e9900 */
.L_x_37:
[----:B------:R-:W-:Y:S05]  /*0c00*/  BSYNC.RECONVERGENT B0 ;  /* 0x0000000000007941 */ /* 0x000fea0003800200 */
.L_x_36:
[----:B0-----:R-:W5:Y:S01]  /*0c10*/  @!P2 LDG.E.128.CONSTANT R12, desc[UR12][R14.64] ;  /* 0x0000000c0e0ca981 */ /* 0x001f62000c1e9d00 */
[----:B------:R-:W0:Y:S01]  /*0c20*/  S2UR UR8, SR_CgaCtaId ;  /* 0x00000000000879c3 */ /* 0x000e220000008800 */
[----:B------:R-:W-:Y:S01]  /*0c30*/  UMOV UR7, 0x400 ;  /* 0x0000040000077882 */ /* 0x000fe20000000000 */
[----:B------:R-:W-:Y:S01]  /*0c40*/  MOV R23, UR10 ;  /* 0x0000000a00177c02 */ /* 0x000fe20008000f00 */
[----:B------:R-:W1:Y:S01]  /*0c50*/  S2R R20, SR_TID.X ;  /* 0x0000000000147919 */ /* 0x000e620000002100 */
[----:B------:R-:W-:Y:S01]  /*0c60*/  BSSY.RECONVERGENT B0, `(.L_x_38) ;  /* 0x000001c000007945 */ /* 0x000fe20003800200 */
[----:B0-----:R-:W-:-:S06]  /*0c70*/  ULEA UR14, UR8, UR7, 0x18 ;  /* 0x00000007080e7291 */ /* 0x001fcc000f8ec0ff */
[----:B-1----:R-:W-:-:S05]  /*0c80*/  LEA R22, R20, UR14, 0x4 ;  /* 0x0000000e14167c11 */ /* 0x002fca000f8e20ff */
[----:B------:R-:W-:-:S04]  /*0c90*/  IMAD R22, R23, 0x2800, R22 ;  /* 0x0000280017167824 */ /* 0x000fc800078e0216 */
[----:B------:R-:W-:-:S05]  /*0ca0*/  IMAD R22, R25, 0xa0, R22 ;  /* 0x000000a019167824 */ /* 0x000fca00078e0216 */
[----:B-----5:R0:W-:Y:S01]  /*0cb0*/  STS.128 [R22], R8 ;  /* 0x0000000816007388 */ /* 0x0201e20000000c00 */
[----:B------:R-:W-:Y:S05]  /*0cc0*/  @!P2 BRA `(.L_x_39) ;  /* 0x000000000054a947 */ /* 0x000fea0003800000 */
[----:B0-----:R-:W-:Y:S02]  /*0cd0*/  IADD3 R8, PT, PT, R25, UR11, RZ ;  /* 0x0000000b19087c10 */ /* 0x001fe4000fffe0ff */
[----:B------:R-:W-:Y:S02]  /*0ce0*/  CS2R R14, SRZ ;  /* 0x00000000000e7805 */ /* 0x000fe4000001ff00 */
[C---:B------:R-:W-:Y:S02]  /*0cf0*/  IADD3 R10, PT, PT, R5.reuse, 0x2, RZ ;  /* 0x00000002050a7810 */ /* 0x040fe40007ffe0ff */
[C---:B------:R-:W-:Y:S02]  /*0d00*/  IADD3 R12, PT, PT, R5.reuse, 0x3, RZ ;  /* 0x00000003050c7810 */ /* 0x040fe40007ffe0ff */
[C---:B------:R-:W-:Y:S02]  /*0d10*/  VIMNMX R9, PT, PT, R5.reuse, R8, !PT ;  /* 0x0000000805097248 */ /* 0x040fe40007fe0100 */
[----:B------:R-:W-:-:S02]  /*0d20*/  VIADDMNMX R8, R5, 0x1, R8, !PT ;  /* 0x0000000105087846 */ /* 0x000fc40007800108 */
[C---:B------:R-:W-:Y:S02]  /*0d30*/  VIADDMNMX R10, R25.reuse, UR11, R10, !PT ;  /* 0x0000000b190a7c46 */ /* 0x040fe4000f80010a */
[----:B------:R-:W-:Y:S02]  /*0d40*/  VIADDMNMX R12, R25, UR11, R12, !PT ;  /* 0x0000000b190c7c46 */ /* 0x000fe4000f80010c */
[----:B------:R-:W-:Y:S02]  /*0d50*/  ISETP.GE.AND P2, PT, R9, UR6, PT ;  /* 0x0000000609007c0c */ /* 0x000fe4000bf46270 */
[----:B------:R-:W-:Y:S02]  /*0d60*/  ISETP.GE.AND P3, PT, R8, UR6, PT ;  /* 0x0000000608007c0c */ /* 0x000fe4000bf66270 */
[----:B------:R-:W-:Y:S02]  /*0d70*/  ISETP.GE.AND P4, PT, R10, UR6, PT ;  /* 0x000000060a007c0c */ /* 0x000fe4000bf86270 */
[----:B------:R-:W-:-:S02]  /*0d80*/  ISETP.GE.AND P5, PT, R12, UR6, PT ;  /* 0x000000060c007c0c */ /* 0x000fc4000bfa6270 */
[----:B------:R-:W-:Y:S02]  /*0d90*/  CS2R R12, SRZ ;  /* 0x00000000000c7805 */ /* 0x000fe4000001ff00 */
[----:B------:R-:W-:Y:S02]  /*0da0*/  IADD3 R9, PT, PT, R5, R21, RZ ;  /* 0x0000001505097210 */ /* 0x000fe40007ffe0ff */
[----:B------:R-:W-:Y:S02]  /*0db0*/  MOV R16, UR18 ;  /* 0x0000001200107c02 */ /* 0x000fe40008000f00 */
[----:B------:R-:W-:-:S03]  /*0dc0*/  MOV R17, UR19 ;  /* 0x0000001300117c02 */ /* 0x000fc60008000f00 */
[----:B------:R-:W-:-:S05]  /*0dd0*/  IMAD.WIDE R8, R9, 0x4, R16 ;  /* 0x0000000409087825 */ /* 0x000fca00078e0210 */
[----:B------:R1:W5:Y:S04]  /*0de0*/  @!P2 LDG.E.CONSTANT R12, desc[UR12][R8.64] ;  /* 0x0000000c080ca981 */ /* 0x000368000c1e9900 */
[----:B------:R1:W5:Y:S04]  /*0df0*/  @!P3 LDG.E.CONSTANT R13, desc[UR12][R8.64+0x4] ;  /* 0x0000040c080db981 */ /* 0x000368000c1e9900 */
[----:B------:R1:W5:Y:S04]  /*0e00*/  @!P4 LDG.E.CONSTANT R14, desc[UR12][R8.64+0x8] ;  /* 0x0000080c080ec981 */ /* 0x000368000c1e9900 */
[----:B------:R1:W5:Y:S02]  /*0e10*/  @!P5 LDG.E.CONSTANT R15, desc[UR12][R8.64+0xc] ;  /* 0x00000c0c080fd981 */ /* 0x000364000c1e9900 */
.L_x_39:
[----:B------:R-:W-:Y:S05]  /*0e20*/  BSYNC.RECONVERGENT B0 ;  /* 0x0000000000007941 */ /* 0x000fea0003800200 */
.L_x_38:
[----:B------:R-:W-:Y:S01]  /*0e30*/  UIADD3 UR7, UPT, UPT, UR7, 0x5000, URZ ;  /* 0x0000500007077890 */ /* 0x000fe2000fffe0ff */
[----:B01----:R-:W-:Y:S01]  /*0e40*/  MOV R9, UR10 ;  /* 0x0000000a00097c02 */ /* 0x003fe20008000f00 */
[----:B------:R-:W-:Y:S01]  /*0e50*/  BSSY.RECONVERGENT B0, `(.L_x_40) ;  /* 0x0000021000007945 */ /* 0x000fe20003800200 */
[----:B------:R-:W-:Y:S01]  /*0e60*/  IADD3 R8, PT, PT, R24, 0x3, RZ ;  /* 0x0000000318087810 */ /* 0x000fe20007ffe0ff */
[----:B------:R-:W-:-:S03]  /*0e70*/  ULEA UR7, UR8, UR7, 0x18 ;  /* 0x0000000708077291 */ /* 0x000fc6000f8ec0ff */
[----:B------:R-:W-:-:S03]  /*0e80*/  IADD3 R11, PT, PT, R8, UR11, RZ ;  /* 0x0000000b080b7c10 */ /* 0x000fc6000fffe0ff */
[----:B------:R-:W-:Y:S02]  /*0e90*/  LEA R20, R20, UR7, 0x4 ;  /* 0x0000000714147c11 */ /* 0x000fe4000f8e20ff */
[----:B------:R-:W-:-:S03]  /*0ea0*/  ISETP.LT.AND P2, PT, R11, UR6, PT ;  /* 0x000000060b007c0c */ /* 0x000fc6000bf41270 */
[----:B------:R-:W-:-:S04]  /*0eb0*/  IMAD R20, R9, 0x2800, R20 ;  /* 0x0000280009147824 */ /* 0x000fc800078e0214 */
[----:B------:R-:W-:-:S05]  /*0ec0*/  IMAD R20, R25, 0xa0, R20 ;  /* 0x000000a019147824 */ /* 0x000fca00078e0214 */
[----:B-----5:R0:W-:Y:S01]  /*0ed0*/  STS.128 [R20], R12 ;  /* 0x0000000c14007388 */ /* 0x0201e20000000c00 */
[----:B------:R-:W-:Y:S05]  /*0ee0*/  @P1 BRA P2, `(.L_x_41) ;  /* 0x0000000000501947 */ /* 0x000fea0001000000 */
[----:B0-----:R-:W-:Y:S01]  /*0ef0*/  IADD3 R12, PT, PT, R7, 0x1, RZ ;  /* 0x00000001070c7810 */ /* 0x001fe20007ffe0ff */
[----:B------:R-:W-:Y:S01]  /*0f00*/  HFMA2 R10, -RZ, RZ, 0, 0 ;  /* 0x00000000ff0a7431 */ /* 0x000fe200000001ff */
[C---:B------:R-:W-:Y:S02]  /*0f10*/  ISETP.GT.AND P2, PT, R11.reuse, UR6, PT ;  /* 0x000000060b007c0c */ /* 0x040fe4000bf44270 */
[--C-:B------:R-:W-:Y:S02]  /*0f20*/  VIADDMNMX R8, R24, UR11, R12.reuse, !PT ;  /* 0x0000000b18087c46 */ /* 0x100fe4000f80010c */
[----:B------:R-:W-:Y:S02]  /*0f30*/  VIADDMNMX R9, R11, 0xfffffffe, R12, !PT ;  /* 0xfffffffe0b097846 */ /* 0x000fe4000780010c */
[----:B------:R-:W-:Y:S02]  /*0f40*/  ISETP.GE.AND P3, PT, R8, UR6, PT ;  /* 0x0000000608007c0c */ /* 0x000fe4000bf66270 */
[----:B------:R-:W-:-:S02]  /*0f50*/  ISETP.GE.AND P4, PT, R9, UR6, PT ;  /* 0x0000000609007c0c */ /* 0x000fc4000bf86270 */
[----:B------:R-:W-:Y:S02]  /*0f60*/  IADD3 R9, PT, PT, R3, UR11, RZ ;  /* 0x0000000b03097c10 */ /* 0x000fe4000fffe0ff */
[----:B------:R-:W-:-:S03]  /*0f70*/  ISETP.GE.OR P2, PT, R12, UR6, P2 ;  /* 0x000000060c007c0c */ /* 0x000fc60009746670 */
[----:B------:R-:W-:Y:S01]  /*0f80*/  IMAD.WIDE.U32 R18, R9, 0x4, R18 ;  /* 0x0000000409127825 */ /* 0x000fe200078e0012 */
[----:B------:R-:W-:-:S06]  /*0f90*/  CS2R R8, SRZ ;  /* 0x0000000000087805 */ /* 0x000fcc000001ff00 */
[----:B------:R1:W5:Y:S04]  /*0fa0*/  @!P3 LDG.E.CONSTANT R8, desc[UR12][R18.64] ;  /* 0x0000000c1208b981 */ /* 0x000368000c1e9900 */
[----:B------:R1:W5:Y:S01]  /*0fb0*/  @!P4 LDG.E.CONSTANT R9, desc[UR12][R18.64+0x4] ;  /* 0x0000040c1209c981 */ /* 0x000362000c1e9900 */
[----:B------:R-:W-:-:S03]  /*0fc0*/  VIMNMX R11, PT, PT, R12, R11, !PT ;  /* 0x0000000b0c0b7248 */ /* 0x000fc60007fe0100 */
[----:B------:R1:W5:Y:S01]  /*0fd0*/  @!P2 LDG.E.CONSTANT R10, desc[UR12][R18.64+0x8] ;  /* 0x0000080c120aa981 */ /* 0x000362000c1e9900 */
[----:B------:R-:W-:Y:S02]  /*0fe0*/  ISETP.GE.AND P2, PT, R11, UR6, PT ;  /* 0x000000060b007c0c */ /* 0x000fe4000bf46270 */
[----:B------:R-:W-:-:S11]  /*0ff0*/  MOV R11, RZ ;  /* 0x000000ff000b7202 */ /* 0x000fd60000000f00 */
[----:B-1----:R-:W-:Y:S05]  /*1000*/  @P2 BRA `(.L_x_42) ;  /* 0x0000000000142947 */ /* 0x002fea0003800000 */
[----:B------:R1:W5:Y:S01]  /*1010*/  LDG.E.CONSTANT R11, desc[UR12][R18.64+0xc] ;  /* 0x00000c0c120b7981 */ /* 0x000362000c1e9900 */
[----:B------:R-:W-:Y:S05]  /*1020*/  BRA `(.L_x_42) ;  /* 0x00000000000c7947 */ /* 0x000fea0003800000 */
.L_x_41:
[----:B------:R-:W-:-:S05]  /*1030*/  IADD3 R9, PT, PT, R3, UR11, RZ ;  /* 0x0000000b03097c10 */ /* 0x000fca000fffe0ff */
[----:B------:R-:W-:-:S06]  /*1040*/  IMAD.WIDE.U32 R8, R9, 0x4, R18 ;  /* 0x0000000409087825 */ /* 0x000fcc00078e0012 */
[----:B------:R-:W5:Y:S02]  /*1050*/  LDG.E.128.CONSTANT R8, desc[UR12][R8.64] ;  /* 0x0000000c08087981 */ /* 0x000f64000c1e9d00 */
.L_x_42:
[----:B------:R-:W-:Y:S05]  /*1060*/  BSYNC.RECONVERGENT B0 ;  /* 0x0000000000007941 */ /* 0x000fea0003800200 */
.L_x_40:
[----:B0-----:R-:W-:Y:S01]  /*1070*/  MOV R14, UR11 ;  /* 0x0000000b000e7c02 */ /* 0x001fe20008000f00 */
[----:B-----5:R0:W-:Y:S01]  /*1080*/  STS.128 [R22+0xa0], R8 ;  /* 0x0000a00816007388 */ /* 0x0201e20000000c00 */
[----:B------:R-:W-:Y:S01]  /*1090*/  IADD3 R12, PT, PT, R21, UR6, RZ ;  /* 0x00000006150c7c10 */ /* 0x000fe2000fffe0ff */
[----:B------:R-:W-:Y:S01]  /*10a0*/  BSSY.RECONVERGENT B0, `(.L_x_43) ;  /* 0x0000019000007945 */ /* 0x000fe20003800200 */
[----:B------:R-:W-:Y:S02]  /*10b0*/  IADD3 R14, PT, PT, R14, 0x1, R25 ;  /* 0x000000010e0e7810 */ /* 0x000fe40007ffe019 */
[----:B------:R-:W-:Y:S02]  /*10c0*/  LOP3.LUT P2, RZ, R12, 0x3, RZ, 0xc0, !PT ;  /* 0x000000030cff7812 */ /* 0x000fe4000784c0ff */
[C---:B------:R-:W-:Y:S02]  /*10d0*/  VIADDMNMX R13, R5.reuse, 0x3, R14, !PT ;  /* 0x00000003050d7846 */ /* 0x040fe4000780010e */
[----:B------:R-:W-:-:S02]  /*10e0*/  IADD3 R15, PT, PT, R5, R12, RZ ;  /* 0x0000000c050f7210 */ /* 0x000fc40007ffe0ff */
[----:B------:R-:W-:-:S13]  /*10f0*/  ISETP.LT.AND P3, PT, R13, UR6, PT ;  /* 0x000000060d007c0c */ /* 0x000fda000bf61270 */
[----:B0-----:R-:W-:Y:S05]  /*1100*/  @!P2 BRA P3, `(.L_x_44) ;  /* 0x000000000040a947 */ /* 0x001fea0001800000 */
[----:B------:R-:W-:Y:S01]  /*1110*/  VIADDMNMX R10, R5, 0x1, R14, !PT ;  /* 0x00000001050a7846 */ /* 0x000fe2000780010e */
[----:B------:R-:W-:Y:S01]  /*1120*/  IMAD.WIDE R16, R15, 0x4, R16 ;  /* 0x000000040f107825 */ /* 0x000fe200078e0210 */
[C---:B------:R-:W-:Y:S02]  /*1130*/  VIADDMNMX R8, R5.reuse, 0x2, R14, !PT ;  /* 0x0000000205087846 */ /* 0x040fe4000780010e */
[----:B------:R-:W-:Y:S02]  /*1140*/  ISETP.GE.AND P3, PT, R10, UR6, PT ;  /* 0x000000060a007c0c */ /* 0x000fe4000bf66270 */
[----:B------:R-:W-:Y:S02]  /*1150*/  CS2R R10, SRZ ;  /* 0x00000000000a7805 */ /* 0x000fe4000001ff00 */
[----:B------:R-:W-:Y:S02]  /*1160*/  ISETP.GE.AND P4, PT, R8, UR6, PT ;  /* 0x0000000608007c0c */ /* 0x000fe4000bf86270 */
[----:B------:R-:W-:-:S04]  /*1170*/  VIMNMX R9, PT, PT, R5, R14, !PT ;  /* 0x0000000e05097248 */ /* 0x000fc80007fe0100 */
[----:B------:R-:W-:Y:S02]  /*1180*/  ISETP.GE.AND P2, PT, R9, UR6, PT ;  /* 0x0000000609007c0c */ /* 0x000fe4000bf46270 */
[----:B------:R-:W-:-:S06]  /*1190*/  CS2R R8, SRZ ;  /* 0x0000000000087805 */ /* 0x000fcc000001ff00 */
[----:B------:R0:W5:Y:S04]  /*11a0*/  @!P3 LDG.E.CONSTANT R9, desc[UR12][R16.64+0x4] ;  /* 0x0000040c1009b981 */ /* 0x000168000c1e9900 */
[----:B------:R0:W5:Y:S04]  /*11b0*/  @!P4 LDG.E.CONSTANT R10, desc[UR12][R16.64+0x8] ;  /* 0x0000080c100ac981 */ /* 0x000168000c1e9900 */
[----:B------:R0:W5:Y:S01]  /*11c0*/  @!P2 LDG.E.CONSTANT R8, desc[UR12][R16.64] ;  /* 0x0000000c1008a981 */ /* 0x000162000c1e9900 */
[----:B------:R-:W-:-:S13]  /*11d0*/  ISETP.GE.AND P2, PT, R13, UR6, PT ;  /* 0x000000060d007c0c */ /* 0x000fda000bf46270 */
[----:B0-----:R-:W-:Y:S05]  /*11e0*/  @P2 BRA `(.L_x_45) ;  /* 0x0000000000102947 */ /* 0x001fea0003800000 */
[----:B------:R0:W5:Y:S01]  /*11f0*/  LDG.E.CONSTANT R11, desc[UR12][R16.64+0xc] ;  /* 0x00000c0c100b7981 */ /* 0x000162000c1e9900 */
[----:B------:R-:W-:Y:S05]  /*1200*/  BRA `(.L_x_45) ;  /* 0x0000000000087947 */ /* 0x000fea0003800000 */
.L_x_44:
[----:B------:R-:W-:-:S06]  /*1210*/  IMAD.WIDE R8, R15, 0x4, R16 ;  /* 0x000000040f087825 */ /* 0x000fcc00078e0210 */
[----:B------:R-:W5:Y:S02]  /*1220*/  LDG.E.128.CONSTANT R8, desc[UR12][R8.64] ;  /* 0x0000000c08087981 */ /* 0x000f64000c1e9d00 */
.L_x_45:
[----:B------:R-:W-:Y:S05]  /*1230*/  BSYNC.RECONVERGENT B0 ;  /* 0x0000000000007941 */ /* 0x000fea0003800200 */
.L_x_43:
[----:B-----5:R-:W-:Y:S01]  /*1240*/  STS.128 [R20+0xa0], R8 ;  /* 0x0000a00814007388 */ /* 0x020fe20000000c00 */
[----:B------:R-:W-:Y:S01]  /*1250*/  MOV R13, UR4 ;  /* 0x00000004000d7c02 */ /* 0x000fe20008000f00 */
[----:B------:R-:W-:Y:S01]  /*1260*/  UIADD3 UR11, UPT, UPT, UR11, 0x40, URZ ;  /* 0x000000400b0b7890 */ /* 0x000fe2000fffe0ff */
[----:B------:R-:W-:Y:S01]  /*1270*/  MOV R27, UR4 ;  /* 0x00000004001b7c02 */ /* 0x000fe20008000f00 */
[----:B------:R-:W-:Y:S02]  /*1280*/  ULOP3.LUT UR10, UR10, 0x1, URZ, 0x3c, !UPT ;  /* 0x000000010a0a7892 */ /* 0x000fe4000f8e3cff */
[----:B------:R-:W-:Y:S01]  /*1290*/  IMAD R26, R13, 0x2800, R6 ;  /* 0x000028000d1a7824 */ /* 0x000fe200078e0206 */
[----:B------:R-:W-:Y:S01]  /*12a0*/  BAR.SYNC.DEFER_BLOCKING 0x0 ;  /* 0x0000000000007b1d */ /* 0x000fe20000010000 */
[----:B------:R-:W-:Y:S01]  /*12b0*/  IMAD R27, R27, 0x2800, R4 ;  /* 0x000028001b1b7824 */ /* 0x000fe200078e0204 */
[----:B------:R-:W-:Y:S02]  /*12c0*/  UISETP.GE.AND UP0, UPT, UR11, UR6, UPT ;  /* 0x000000060b00728c */ /* 0x000fe4000bf06270 */
[----:B------:R-:W-:-:S02]  /*12d0*/  ULOP3.LUT UR4, UR4, 0x1, URZ, 0x3c, !UPT ;  /* 0x0000000104047892 */ /* 0x000fc4000f8e3cff */
[----:B01----:R-:W-:Y:S04]  /*12e0*/  LDS.128 R16, [R26] ;  /* 0x000000001a107984 */ /* 0x003fe80000000c00 */
        /* <DEDUP_REMOVED lines=22> */
[----:B------:R-:W-:Y:S01]  /*1450*/  FFMA R12, R11, R12, R16 ;  /* 0x0000000c0b0c7223 */ /* 0x000fe20000000010 */
[----:B------:R-:W-:Y:S01]  /*1460*/  LDS.128 R20, [R26+0x140] ;  /* 0x000140001a147984 */ /* 0x000fe20000000c00 */
[-C--:B------:R-:W-:Y:S01]  /*1470*/  FFMA R28, R8, R13.reuse, R28 ;  /* 0x0000000d081c7223 */ /* 0x080fe2000000001c */
        /* <DEDUP_REMOVED lines=13> */
[-C--:B0-----:R-:W-:Y:S01]  /*1550*/  FFMA R39, R16, R20.reuse, R39 ;  /* 0x0000001410277223 */ /* 0x081fe20000000027 */
[-C--:B------:R-:W-:Y:S01]  /*1560*/  FFMA R40, R17, R20.reuse, R40 ;  /* 0x0000001411287223 */ /* 0x080fe20000000028 */
[-C--:B------:R-:W-:Y:S01]  /*1570*/  FFMA R41, R18, R20.reuse, R41 ;  /* 0x0000001412297223 */ /* 0x080fe20000000029 */
[----:B------:R-:W-:Y:S01]  /*1580*/  FFMA R20, R19, R20, R12 ;  /* 0x0000001413147223 */ /* 0x000fe2000000000c */
[-C--:B------:R-:W-:Y:S01]  /*1590*/  FFMA R28, R16, R21.reuse, R28 ;  /* 0x00000015101c7223 */ /* 0x080fe2000000001c */
        /* <DEDUP_REMOVED lines=177> */
[CC--:B------:R-:W-:Y:S01]  /*20b0*/  FFMA R41, R22.reuse, R16.reuse, R41 ;  /* 0x0000001016297223 */ /* 0x0c0fe20000000029 */
[----:B------:R-:W-:Y:S01]  /*20c0*/  FFMA R16, R23, R16, R8 ;  /* 0x0000001017107223 */ /* 0x000fe20000000008 */
        /* <DEDUP_REMOVED lines=12> */
[----:B------:R-:W-:-:S02]  /*2190*/  FFMA R42, R23, R19, R42 ;  /* 0x00000013172a7223 */ /* 0x000fc4000000002a */
[----:B------:R-:W-:Y:S01]  /*21a0*/  LDS.128 R20, [R27+0x8c0] ;  /* 0x0008c0001b147984 */ /* 0x000fe20000000c00 */
[-C--:B0-----:R-:W-:Y:S01]  /*21b0*/  FFMA R38, R15, R8.reuse, R16 ;  /* 0x000000080f267223 */ /* 0x081fe20000000010 */
[-C--:B------:R-:W-:Y:S02]  /*21c0*/  FFMA R39, R12, R8.reuse, R39 ;  /* 0x000000080c277223 */ /* 0x080fe40000000027 */
[----:B------:R-:W0:Y:S01]  /*21d0*/  LDS.128 R16, [R26+0x8c0] ;  /* 0x0008c0001a107984 */ /* 0x000e220000000c00 */
[CC--:B------:R-:W-:Y:S01]  /*21e0*/  FFMA R40, R13.reuse, R8.reuse, R40 ;  /* 0x000000080d287223 */ /* 0x0c0fe20000000028 */
        /* <DEDUP_REMOVED lines=15> */
[CC--:B0-----:R-:W-:Y:S01]  /*22e0*/  FFMA R41, R22.reuse, R16.reuse, R41 ;  /* 0x0000001016297223 */ /* 0x0c1fe20000000029 */
[----:B------:R-:W-:Y:S01]  /*22f0*/  FFMA R38, R23, R16, R38 ;  /* 0x0000001017267223 */ /* 0x000fe20000000026 */
[CC--:B------:R-:W-:Y:S01]  /*2300*/  FFMA R30, R22.reuse, R17.reuse, R30 ;  /* 0x00000011161e7223 */ /* 0x0c0fe2000000001e */
[----:B------:R-:W-:Y:S01]  /*2310*/  FFMA R34, R22, R18, R34 ;  /* 0x0000001216227223 */ /* 0x000fe20000000022 */
[CC--:B------:R-:W-:Y:S01]  /*2320*/  FFMA R39, R20.reuse, R16.reuse, R39 ;  /* 0x0000001014277223 */ /* 0x0c0fe20000000027 */
[C---:B------:R-:W-:Y:S01]  /*2330*/  FFMA R40, R21.reuse, R16, R40 ;  /* 0x0000001015287223 */ /* 0x040fe20000000028 */
[CC--:B------:R-:W-:Y:S01]  /*2340*/  FFMA R28, R20.reuse, R17.reuse, R28 ;  /* 0x00000011141c7223 */ /* 0x0c0fe2000000001c */
[-C--:B------:R-:W-:Y:S01]  /*2350*/  FFMA R29, R21, R17.reuse, R29 ;  /* 0x00000011151d7223 */ /* 0x080fe2000000001d */
[----:B------:R-:W-:Y:S01]  /*2360*/  FFMA R31, R23, R17, R31 ;  /* 0x00000011171f7223 */ /* 0x000fe2000000001f */
[CC--:B------:R-:W-:Y:S01]  /*2370*/  FFMA R32, R20.reuse, R18.reuse, R32 ;  /* 0x0000001214207223 */ /* 0x0c0fe20000000020 */
        /* <DEDUP_REMOVED lines=24> */
.L_x_35:
[----:B------:R-:W0:Y:S01]  /*2500*/  S2R R3, SR_CTAID.X ;  /* 0x0000000000037919 */ /* 0x000e220000002500 */
[----:B------:R-:W-:Y:S02]  /*2510*/  ISETP.GE.AND P0, PT, R7, UR6, PT ;  /* 0x0000000607007c0c */ /* 0x000fe4000bf06270 */
[----:B0-----:R-:W-:-:S11]  /*2520*/  LEA R3, R3, R24, 0x6 ;  /* 0x0000001803037211 */ /* 0x001fd600078e30ff */
[----:B------:R-:W-:Y:S05]  /*2530*/  @P0 EXIT ;  /* 0x000000000000094d */ /* 0x000fea0003800000 */
[C---:B------:R-:W-:Y:S01]  /*2540*/  ISETP.GE.AND P2, PT, R3.reuse, UR6, PT ;  /* 0x0000000603007c0c */ /* 0x040fe2000bf46270 */
[----:B------:R-:W0:Y:S01]  /*2550*/  LDCU.64 UR4, c[0x0][0x390] ;  /* 0x00007200ff0477ac */ /* 0x000e220008000a00 */
[C---:B------:R-:W-:Y:S02]  /*2560*/  IADD3 R6, PT, PT, R3.reuse, 0x1, RZ ;  /* 0x0000000103067810 */ /* 0x040fe40007ffe0ff */
[C---:B------:R-:W-:Y:S02]  /*2570*/  IADD3 R9, PT, PT, R3.reuse, 0x3, RZ ;  /* 0x0000000303097810 */ /* 0x040fe40007ffe0ff */
[----:B------:R-:W-:Y:S02]  /*2580*/  ISETP.GE.AND P3, PT, R6, UR6, PT ;  /* 0x0000000606007c0c */ /* 0x000fe4000bf66270 */
[----:B------:R-:W-:Y:S02]  /*2590*/  IADD3 R8, PT, PT, R3, 0x2, RZ ;  /* 0x0000000203087810 */ /* 0x000fe40007ffe0ff */
[----:B------:R-:W-:-:S02]  /*25a0*/  SHF.R.S32.HI R11, RZ, 0x1f, R3 ;  /* 0x0000001fff0b7819 */ /* 0x000fc40000011403 */
[CC--:B------:R-:W-:Y:S01]  /*25b0*/  IADD3 R6, P4, PT, R0.reuse, R3.reuse, RZ ;  /* 0x0000000300067210 */ /* 0x0c0fe20007f9e0ff */
        /* <DEDUP_REMOVED lines=16> */
[CC--:B------:R-:W-:Y:S02]  /*26c0*/  IADD3 R0, P4, PT, R2.reuse, R3.reuse, RZ ;  /* 0x0000000302007210 */ /* 0x0c0fe40007f9e0ff */
[C---:B------:R-:W-:Y:S02]  /*26d0*/  @!P2 IADD3 R5, PT, PT, R2.reuse, R3, RZ ;  /* 0x000000030205a210 */ /* 0x040fe40007ffe0ff */
[----:B------:R-:W-:Y:S02]  /*26e0*/  LEA.HI.X.SX32 R13, R2, R11, 0x1, P4 ;  /* 0x0000000b020d7211 */ /* 0x000fe400020f0eff */
[C---:B------:R-:W-:Y:S02]  /*26f0*/  LEA R4, P4, R0.reuse, UR4, 0x2 ;  /* 0x0000000400047c11 */ /* 0x040fe4000f8810ff */
[----:B------:R-:W-:Y:S01]  /*2700*/  IADD3 R6, PT, PT, R7, 0x2, RZ ;  /* 0x0000000207067810 */ /* 0x000fe20007ffe0ff */
[----:B0-----:R-:W-:Y:S01]  /*2710*/  @!P2 IMAD.WIDE R8, R5, 0x4, R8 ;  /* 0x000000040508a825 */ /* 0x001fe200078e0208 */
[----:B------:R-:W-:-:S02]  /*2720*/  LEA.HI.X R5, R0, UR5, R13, 0x2, P4 ;  /* 0x0000000500057c11 */ /* 0x000fc4000a0f140d */
        /* <DEDUP_REMOVED lines=12> */
[----:B------:R-:W-:-:S04]  /*27f0*/  LEA R6, P4, R8, UR4, 0x2 ;  /* 0x0000000408067c11 */ /* 0x000fc8000f8810ff */
[----:B------:R-:W-:Y:S02]  /*2800*/  LEA.HI.X R7, R8, UR5, R13, 0x2, P4 ;  /* 0x0000000508077c11 */ /* 0x000fe4000a0f140d */
[----:B------:R-:W-:Y:S01]  /*2810*/  ISETP.GE.AND P4, PT, R0, UR6, PT ;  /* 0x0000000600007c0c */ /* 0x000fe2000bf86270 */
[----:B0-----:R-:W-:-:S05]  /*2820*/  @!P2 IMAD.WIDE R4, R9, 0x4, R4 ;  /* 0x000000040904a825 */ /* 0x001fca00078e0204 */
        /* <DEDUP_REMOVED lines=19> */
.L_x_47:
        /* <DEDUP_REMOVED lines=10> */
.L_x_83:


//--------------------- .text._Z19OnlineSoftmaxKernelPfi --------------------------
	.section	.text._Z19OnlineSoftmaxKernelPfi,"ax",@progbits
	.align	128
        .global         _Z19OnlineSoftmaxKernelPfi
        .type           _Z19OnlineSoftmaxKernelPfi,@function
        .size           _Z19OnlineSoftmaxKernelPfi,(.L_x_80 - _Z19OnlineSoftmaxKernelPfi)
        .other          _Z19OnlineSoftmaxKernelPfi,@"STO_CUDA_ENTRY STV_DEFAULT"
_Z19OnlineSoftmaxKernelPfi:
.text._Z19OnlineSoftmaxKernelPfi:
[----:B------:R-:W-:Y:S08]  /*0000*/  LDC R1, c[0x0][0x37c] ;  /* 0x0000df00ff017b82 */ /* 0x000ff00000000800 */
[----:B------:R-:W0:Y:S01]  /*0010*/  LDC R3, c[0x0][0x388] ;  /* 0x0000e200ff037b82 */ /* 0x000e220000000800 */
[----:B------:R-:W1:Y:S01]  /*0020*/  S2R R2, SR_TID.X ;  /* 0x0000000000027919 */ /* 0x000e620000002100 */
[----:B------:R-:W2:Y:S01]  /*0030*/  LDCU.64 UR8, c[0x0][0x358] ;  /* 0x00006b00ff0877ac */ /* 0x000ea20008000a00 */
[----:B------:R-:W-:Y:S01]  /*0040*/  HFMA2 R5, -RZ, RZ, 0, 0 ;  /* 0x00000000ff057431 */ /* 0x000fe200000001ff */
[----:B------:R-:W-:-:S04]  /*0050*/  MOV R4, 0xff800000 ;  /* 0xff80000000047802 */ /* 0x000fc80000000f00 */
[----:B------:R-:W3:Y:S01]  /*0060*/  S2UR UR10, SR_CTAID.X ;  /* 0x00000000000a79c3 */ /* 0x000ee20000002500 */
[----:B0-----:R-:W-:Y:S02]  /*0070*/  ISETP.GE.AND P0, PT, R3, 0x1, PT ;  /* 0x000000010300780c */ /* 0x001fe40003f06270 */
[----:B-1----:R-:W-:-:S11]  /*0080*/  LOP3.LUT R16, R2, 0x1f, RZ, 0xc0, !PT ;  /* 0x0000001f02107812 */ /* 0x002fd600078ec0ff */
[----:B--23--:R-:W-:Y:S05]  /*0090*/  @!P0 BRA `(.L_x_48) ;  /* 0x0000000000888947 */ /* 0x00cfea0003800000 */
[----:B------:R-:W0:Y:S01]  /*00a0*/  LDC R0, c[0x0][0x360] ;  /* 0x0000d800ff007b82 */ /* 0x000e220000000800 */
[----:B------:R-:W-:Y:S02]  /*00b0*/  MOV R9, 0xff800000 ;  /* 0xff80000000097802 */ /* 0x000fe40000000f00 */
[----:B------:R-:W-:-:S05]  /*00c0*/  CS2R R4, SRZ ;  /* 0x0000000000047805 */ /* 0x000fca000001ff00 */
[----:B------:R-:W1:Y:S02]  /*00d0*/  LDC.64 R6, c[0x0][0x380] ;  /* 0x0000e000ff067b82 */ /* 0x000e640000000a00 */
.L_x_49:
[----:B------:R-:W-:-:S04]  /*00e0*/  IMAD R11, R3, UR10, R4 ;  /* 0x0000000a030b7c24 */ /* 0x000fc8000f8e0204 */
[----:B-1----:R-:W-:-:S06]  /*00f0*/  IMAD.WIDE R10, R11, 0x4, R6 ;  /* 0x000000040b0a7825 */ /* 0x002fcc00078e0206 */
[----:B------:R-:W2:Y:S01]  /*0100*/  LDG.E R10, desc[UR8][R10.64] ;  /* 0x000000080a0a7981 */ /* 0x000ea2000c1e1900 */
[----:B------:R-:W-:Y:S01]  /*0110*/  HFMA2 R14, -RZ, RZ, 0.96630859375, -0.0022525787353515625 ;  /* 0x3bbb989dff0e7431 */ /* 0x000fe200000001ff */
[----:B------:R-:W-:Y:S02]  /*0120*/  MOV R17, 0x437c0000 ;  /* 0x437c000000117802 */ /* 0x000fe40000000f00 */
[----:B0-----:R-:W-:-:S04]  /*0130*/  IADD3 R4, PT, PT, R0, R4, RZ ;  /* 0x0000000400047210 */ /* 0x001fc80007ffe0ff */
[----:B------:R-:W-:Y:S02]  /*0140*/  ISETP.GE.AND P0, PT, R4, R3, PT ;  /* 0x000000030400720c */ /* 0x000fe40003f06270 */
[----:B--2---:R-:W-:-:S05]  /*0150*/  FMNMX R8, R10, R9, !PT ;  /* 0x000000090a087209 */ /* 0x004fca0007800000 */
[----:B------:R-:W-:Y:S01]  /*0160*/  FADD R9, -R8, R9 ;  /* 0x0000000908097221 */ /* 0x000fe20000000100 */
[----:B------:R-:W-:-:S03]  /*0170*/  FADD R13, R10, -R8 ;  /* 0x800000080a0d7221 */ /* 0x000fc60000000000 */
[-C--:B------:R-:W-:Y:S01]  /*0180*/  FFMA.SAT R12, R9, R14.reuse, 0.5 ;  /* 0x3f000000090c7423 */ /* 0x080fe2000000200e */
[----:B------:R-:W-:-:S03]  /*0190*/  FFMA.SAT R15, R13, R14, 0.5 ;  /* 0x3f0000000d0f7423 */ /* 0x000fc6000000200e */
[-C--:B------:R-:W-:Y:S01]  /*01a0*/  FFMA.RM R12, R12, R17.reuse, 12582913 ;  /* 0x4b4000010c0c7423 */ /* 0x080fe20000004011 */
[----:B------:R-:W-:-:S03]  /*01b0*/  FFMA.RM R15, R15, R17, 12582913 ;  /* 0x4b4000010f0f7423 */ /* 0x000fc60000004011 */
[C---:B------:R-:W-:Y:S01]  /*01c0*/  FADD R14, R12.reuse, -12583039 ;  /* 0xcb40007f0c0e7421 */ /* 0x040fe20000000000 */
[----:B------:R-:W-:Y:S01]  /*01d0*/  FADD R10, R15, -12583039 ;  /* 0xcb40007f0f0a7421 */ /* 0x000fe20000000000 */
[----:B------:R-:W-:Y:S02]  /*01e0*/  SHF.L.U32 R12, R12, 0x17, RZ ;  /* 0x000000170c0c7819 */ /* 0x000fe400000006ff */
[----:B------:R-:W-:Y:S01]  /*01f0*/  FFMA R14, R9, 1.4426950216293334961, -R14 ;  /* 0x3fb8aa3b090e7823 */ /* 0x000fe2000000080e */
[----:B------:R-:W-:Y:S01]  /*0200*/  FFMA R10, R13, 1.4426950216293334961, -R10 ;  /* 0x3fb8aa3b0d0a7823 */ /* 0x000fe2000000080a */
[----:B------:R-:W-:Y:S02]  /*0210*/  SHF.L.U32 R18, R15, 0x17, RZ ;  /* 0x000000170f127819 */ /* 0x000fe400000006ff */
[----:B------:R-:W-:Y:S01]  /*0220*/  FFMA R14, R9, 1.925963033500011079e-08, R14 ;  /* 0x32a57060090e7823 */ /* 0x000fe2000000000e */
[----:B------:R-:W-:-:S03]  /*0230*/  FFMA R10, R13, 1.925963033500011079e-08, R10 ;  /* 0x32a570600d0a7823 */ /* 0x000fc6000000000a */
[----:B------:R-:W0:Y:S08]  /*0240*/  MUFU.EX2 R9, R14 ;  /* 0x0000000e00097308 */ /* 0x000e300000000800 */
[----:B------:R-:W1:Y:S01]  /*0250*/  MUFU.EX2 R10, R10 ;  /* 0x0000000a000a7308 */ /* 0x000e620000000800 */
[----:B0-----:R-:W-:Y:S01]  /*0260*/  FMUL R12, R12, R9 ;  /* 0x000000090c0c7220 */ /* 0x001fe20000400000 */
[----:B------:R-:W-:-:S03]  /*0270*/  MOV R9, R8 ;  /* 0x0000000800097202 */ /* 0x000fc60000000f00 */
[----:B------:R-:W-:-:S04]  /*0280*/  FMUL R5, R12, R5 ;  /* 0x000000050c057220 */ /* 0x000fc80000400000 */
[----:B-1----:R-:W-:Y:S01]  /*0290*/  FFMA R5, R18, R10, R5 ;  /* 0x0000000a12057223 */ /* 0x002fe20000000005 */
[----:B------:R-:W-:Y:S06]  /*02a0*/  @!P0 BRA `(.L_x_49) ;  /* 0xfffffffc008c8947 */ /* 0x000fec000383ffff */
[----:B------:R-:W-:-:S07]  /*02b0*/  MOV R4, R8 ;  /* 0x0000000800047202 */ /* 0x000fce0000000f00 */
.L_x_48:
[C---:B------:R-:W-:Y:S01]  /*02c0*/  ISETP.NE.AND P4, PT, R16.reuse, RZ, PT ;  /* 0x000000ff1000720c */ /* 0x040fe20003f85270 */
[----:B------:R0:W1:Y:S01]  /*02d0*/  SHFL.DOWN PT, R6, R4, 0x10, 0x1f ;  /* 0x0a001f0004067f89 */ /* 0x00006200000e0000 */
[C---:B------:R-:W-:Y:S01]  /*02e0*/  ISETP.GT.U32.AND P0, PT, R16.reuse, 0xf, PT ;  /* 0x0000000f1000780c */ /* 0x040fe20003f04070 */
[----:B------:R-:W-:Y:S01]  /*02f0*/  BSSY.RECONVERGENT B0, `(.L_x_50) ;  /* 0x0000021000007945 */ /* 0x000fe20003800200 */
[C---:B------:R-:W-:Y:S01]  /*0300*/  ISETP.GT.U32.AND P1, PT, R16.reuse, 0x7, PT ;  /* 0x000000071000780c */ /* 0x040fe20003f24070 */
[----:B------:R0:W2:Y:S01]  /*0310*/  SHFL.DOWN PT, R15, R5, 0x10, 0x1f ;  /* 0x0a001f00050f7f89 */ /* 0x0000a200000e0000 */
[C---:B------:R-:W-:Y:S02]  /*0320*/  ISETP.GT.U32.AND P2, PT, R16.reuse, 0x3, PT ;  /* 0x000000031000780c */ /* 0x040fe40003f44070 */
[----:B------:R-:W-:-:S05]  /*0330*/  ISETP.GT.U32.AND P3, PT, R16, 0x1, PT ;  /* 0x000000011000780c */ /* 0x000fca0003f64070 */
[----:B------:R-:W3:Y:S01]  /*0340*/  @!P4 S2R R0, SR_CgaCtaId ;  /* 0x000000000000c919 */ /* 0x000ee20000008800 */
[----:B------:R-:W-:-:S04]  /*0350*/  @!P4 MOV R7, 0x400 ;  /* 0x000004000007c802 */ /* 0x000fc80000000f00 */
[----:B---3--:R-:W-:Y:S01]  /*0360*/  @!P4 LEA R7, R0, R7, 0x18 ;  /* 0x000000070007c211 */ /* 0x008fe200078ec0ff */
[----:B012---:R-:W-:Y:S06]  /*0370*/  @P0 BRA `(.L_x_51) ;  /* 0x0000000000600947 */ /* 0x007fec0003800000 */
[----:B------:R-:W-:Y:S01]  /*0380*/  HFMA2 R11, -RZ, RZ, 0.96630859375, -0.0022525787353515625 ;  /* 0x3bbb989dff0b7431 */ /* 0x000fe200000001ff */
[----:B------:R-:W-:Y:S02]  /*0390*/  FMNMX R9, R4, R6, !PT ;  /* 0x0000000604097209 */ /* 0x000fe40007800000 */
[----:B------:R-:W-:-:S03]  /*03a0*/  MOV R13, 0x437c0000 ;  /* 0x437c0000000d7802 */ /* 0x000fc60000000f00 */
[--C-:B------:R-:W-:Y:S01]  /*03b0*/  FADD R6, R6, -R9.reuse ;  /* 0x8000000906067221 */ /* 0x100fe20000000000 */
[----:B------:R-:W-:-:S03]  /*03c0*/  FADD R0, R4, -R9 ;  /* 0x8000000904007221 */ /* 0x000fc60000000000 */
[-C--:B------:R-:W-:Y:S01]  /*03d0*/  FFMA.SAT R8, R6, R11.reuse, 0.5 ;  /* 0x3f00000006087423 */ /* 0x080fe2000000200b */
[----:B------:R-:W-:-:S03]  /*03e0*/  FFMA.SAT R4, R0, R11, 0.5 ;  /* 0x3f00000000047423 */ /* 0x000fc6000000200b */
[-C--:B------:R-:W-:Y:S01]  /*03f0*/  FFMA.RM R8, R8, R13.reuse, 12582913 ;  /* 0x4b40000108087423 */ /* 0x080fe2000000400d */
[----:B------:R-:W-:-:S03]  /*0400*/  FFMA.RM R4, R4, R13, 12582913 ;  /* 0x4b40000104047423 */ /* 0x000fc6000000400d */
[C---:B------:R-:W-:Y:S01]  /*0410*/  FADD R11, R8.reuse, -12583039 ;  /* 0xcb40007f080b7421 */ /* 0x040fe20000000000 */
[----:B------:R-:W-:-:S03]  /*0420*/  SHF.L.U32 R8, R8, 0x17, RZ ;  /* 0x0000001708087819 */ /* 0x000fc600000006ff */
[----:B------:R-:W-:Y:S01]  /*0430*/  FFMA R13, R6, 1.4426950216293334961, -R11 ;  /* 0x3fb8aa3b060d7823 */ /* 0x000fe2000000080b */
[C---:B------:R-:W-:Y:S01]  /*0440*/  FADD R11, R4.reuse, -12583039 ;  /* 0xcb40007f040b7421 */ /* 0x040fe20000000000 */
[----:B------:R-:W-:Y:S02]  /*0450*/  SHF.L.U32 R4, R4, 0x17, RZ ;  /* 0x0000001704047819 */ /* 0x000fe400000006ff */
[----:B------:R-:W-:Y:S01]  /*0460*/  FFMA R13, R6, 1.925963033500011079e-08, R13 ;  /* 0x32a57060060d7823 */ /* 0x000fe2000000000d */
[----:B------:R-:W-:-:S04]  /*0470*/  FFMA R11, R0, 1.4426950216293334961, -R11 ;  /* 0x3fb8aa3b000b7823 */ /* 0x000fc8000000080b */
[----:B------:R-:W-:Y:S01]  /*0480*/  FFMA R11, R0, 1.925963033500011079e-08, R11 ;  /* 0x32a57060000b7823 */ /* 0x000fe2000000000b */
[----:B------:R-:W0:Y:S08]  /*0490*/  MUFU.EX2 R13, R13 ;  /* 0x0000000d000d7308 */ /* 0x000e300000000800 */
[----:B------:R-:W1:Y:S01]  /*04a0*/  MUFU.EX2 R11, R11 ;  /* 0x0000000b000b7308 */ /* 0x000e620000000800 */
[----:B0-----:R-:W-:-:S04]  /*04b0*/  FMUL R8, R8, R13 ;  /* 0x0000000d08087220 */ /* 0x001fc80000400000 */
[----:B------:R-:W-:Y:S01]  /*04c0*/  FMUL R8, R15, R8 ;  /* 0x000000080f087220 */ /* 0x000fe20000400000 */
[----:B-1----:R-:W-:Y:S01]  /*04d0*/  FMUL R0, R4, R11 ;  /* 0x0000000b04007220 */ /* 0x002fe20000400000 */
[----:B------:R-:W-:-:S03]  /*04e0*/  MOV R4, R9 ;  /* 0x0000000900047202 */ /* 0x000fc60000000f00 */
[----:B------:R-:W-:-:S07]  /*04f0*/  FFMA R5, R5, R0, R8 ;  /* 0x0000000005057223 */ /* 0x000fce0000000008 */
.L_x_51:
[----:B------:R-:W-:Y:S05]  /*0500*/  BSYNC.RECONVERGENT B0 ;  /* 0x0000000000007941 */ /* 0x000fea0003800200 */
.L_x_50:
[----:B------:R0:W1:Y:S01]  /*0510*/  SHFL.DOWN PT, R6, R4, 0x8, 0x1f ;  /* 0x09001f0004067f89 */ /* 0x00006200000e0000 */
[----:B------:R-:W-:Y:S03]  /*0520*/  BSSY.RECONVERGENT B0, `(.L_x_52) ;  /* 0x000001b000007945 */ /* 0x000fe60003800200 */
[----:B------:R0:W2:Y:S01]  /*0530*/  SHFL.DOWN PT, R15, R5, 0x8, 0x1f ;  /* 0x09001f00050f7f89 */ /* 0x0000a200000e0000 */
[----:B------:R-:W-:Y:S05]  /*0540*/  @P1 BRA `(.L_x_53) ;  /* 0x0000000000601947 */ /* 0x000fea0003800000 */
[----:B------:R-:W-:Y:S01]  /*0550*/  HFMA2 R11, -RZ, RZ, 0.96630859375, -0.0022525787353515625 ;  /* 0x3bbb989dff0b7431 */ /* 0x000fe200000001ff */
[----:B-1----:R-:W-:Y:S02]  /*0560*/  FMNMX R9, R4, R6, !PT ;  /* 0x0000000604097209 */ /* 0x002fe40007800000 */
[----:B------:R-:W-:-:S03]  /*0570*/  MOV R13, 0x437c0000 ;  /* 0x437c0000000d7802 */ /* 0x000fc60000000f00 */
[--C-:B------:R-:W-:Y:S01]  /*0580*/  FADD R6, R6, -R9.reuse ;  /* 0x8000000906067221 */ /* 0x100fe20000000000 */
[----:B------:R-:W-:-:S03]  /*0590*/  FADD R0, R4, -R9 ;  /* 0x8000000904007221 */ /* 0x000fc60000000000 */
[-C--:B------:R-:W-:Y:S01]  /*05a0*/  FFMA.SAT R8, R6, R11.reuse, 0.5 ;  /* 0x3f00000006087423 */ /* 0x080fe2000000200b */
[----:B0-----:R-:W-:-:S03]  /*05b0*/  FFMA.SAT R4, R0, R11, 0.5 ;  /* 0x3f00000000047423 */ /* 0x001fc6000000200b */
        /* <DEDUP_REMOVED lines=13> */
[----:B--2---:R-:W-:Y:S01]  /*0690*/  FMUL R8, R15, R8 ;  /* 0x000000080f087220 */ /* 0x004fe20000400000 */
[----:B-1----:R-:W-:Y:S01]  /*06a0*/  FMUL R0, R4, R11 ;  /* 0x0000000b04007220 */ /* 0x002fe20000400000 */
[----:B------:R-:W-:-:S03]  /*06b0*/  MOV R4, R9 ;  /* 0x0000000900047202 */ /* 0x000fc60000000f00 */
[----:B------:R-:W-:-:S07]  /*06c0*/  FFMA R5, R5, R0, R8 ;  /* 0x0000000005057223 */ /* 0x000fce0000000008 */
.L_x_53:
[----:B------:R-:W-:Y:S05]  /*06d0*/  BSYNC.RECONVERGENT B0 ;  /* 0x0000000000007941 */ /* 0x000fea0003800200 */
.L_x_52:
[----:B-1----:R1:W3:Y:S01]  /*06e0*/  SHFL.DOWN PT, R6, R4, 0x4, 0x1f ;  /* 0x08801f0004067f89 */ /* 0x0022e200000e0000 */
[----:B------:R-:W-:Y:S01]  /*06f0*/  BSSY.RECONVERGENT B0, `(.L_x_54) ;  /* 0x000001c000007945 */ /* 0x000fe20003800200 */
[----:B------:R-:W-:Y:S02]  /*0700*/  @!P4 LEA.HI R7, R2, R7, RZ, 0x1e ;  /* 0x000000070207c211 */ /* 0x000fe400078ff0ff */
[----:B--2---:R1:W2:Y:S01]  /*0710*/  SHFL.DOWN PT, R15, R5, 0x4, 0x1f ;  /* 0x08801f00050f7f89 */ /* 0x0042a200000e0000 */
[----:B------:R-:W-:Y:S05]  /*0720*/  @P2 BRA `(.L_x_55) ;  /* 0x0000000000602947 */ /* 0x000fea0003800000 */
[----:B------:R-:W-:Y:S01]  /*0730*/  HFMA2 R11, -RZ, RZ, 0.96630859375, -0.0022525787353515625 ;  /* 0x3bbb989dff0b7431 */ /* 0x000fe200000001ff */
[----:B---3--:R-:W-:Y:S02]  /*0740*/  FMNMX R9, R4, R6, !PT ;  /* 0x0000000604097209 */ /* 0x008fe40007800000 */
[----:B------:R-:W-:-:S03]  /*0750*/  MOV R13, 0x437c0000 ;  /* 0x437c0000000d7802 */ /* 0x000fc60000000f00 */
[--C-:B------:R-:W-:Y:S01]  /*0760*/  FADD R6, R6, -R9.reuse ;  /* 0x8000000906067221 */ /* 0x100fe20000000000 */
[----:B------:R-:W-:-:S03]  /*0770*/  FADD R0, R4, -R9 ;  /* 0x8000000904007221 */ /* 0x000fc60000000000 */
[-C--:B------:R-:W-:Y:S01]  /*0780*/  FFMA.SAT R8, R6, R11.reuse, 0.5 ;  /* 0x3f00000006087423 */ /* 0x080fe2000000200b */
[----:B01----:R-:W-:-:S03]  /*0790*/  FFMA.SAT R4, R0, R11, 0.5 ;  /* 0x3f00000000047423 */ /* 0x003fc6000000200b */
        /* <DEDUP_REMOVED lines=17> */
.L_x_55:
[----:B------:R-:W-:Y:S05]  /*08b0*/  BSYNC.RECONVERGENT B0 ;  /* 0x0000000000007941 */ /* 0x000fea0003800200 */
.L_x_54:
[----:B---3--:R3:W4:Y:S01]  /*08c0*/  SHFL.DOWN PT, R6, R4, 0x2, 0x1f ;  /* 0x08401f0004067f89 */ /* 0x00872200000e0000 */
[----:B------:R-:W-:Y:S03]  /*08d0*/  BSSY.RECONVERGENT B0, `(.L_x_56) ;  /* 0x000001b000007945 */ /* 0x000fe60003800200 */
[----:B--2---:R3:W2:Y:S01]  /*08e0*/  SHFL.DOWN PT, R15, R5, 0x2, 0x1f ;  /* 0x08401f00050f7f89 */ /* 0x0046a200000e0000 */
[----:B------:R-:W-:Y:S05]  /*08f0*/  @P3 BRA `(.L_x_57) ;  /* 0x0000000000603947 */ /* 0x000fea0003800000 */
[----:B------:R-:W-:Y:S01]  /*0900*/  HFMA2 R11, -RZ, RZ, 0.96630859375, -0.0022525787353515625 ;  /* 0x3bbb989dff0b7431 */ /* 0x000fe200000001ff */
[----:B----4-:R-:W-:Y:S02]  /*0910*/  FMNMX R9, R4, R6, !PT ;  /* 0x0000000604097209 */ /* 0x010fe40007800000 */
[----:B------:R-:W-:-:S03]  /*0920*/  MOV R13, 0x437c0000 ;  /* 0x437c0000000d7802 */ /* 0x000fc60000000f00 */
[--C-:B------:R-:W-:Y:S01]  /*0930*/  FADD R6, R6, -R9.reuse ;  /* 0x8000000906067221 */ /* 0x100fe20000000000 */
[----:B------:R-:W-:-:S03]  /*0940*/  FADD R0, R4, -R9 ;  /* 0x8000000904007221 */ /* 0x000fc60000000000 */
[-C--:B------:R-:W-:Y:S01]  /*0950*/  FFMA.SAT R8, R6, R11.reuse, 0.5 ;  /* 0x3f00000006087423 */ /* 0x080fe2000000200b */
[----:B01-3--:R-:W-:-:S03]  /*0960*/  FFMA.SAT R4, R0, R11, 0.5 ;  /* 0x3f00000000047423 */ /* 0x00bfc6000000200b */
        /* <DEDUP_REMOVED lines=17> */
.L_x_57:
[----:B------:R-:W-:Y:S05]  /*0a80*/  BSYNC.RECONVERGENT B0 ;  /* 0x0000000000007941 */ /* 0x000fea0003800200 */
.L_x_56:
[----:B----4-:R4:W0:Y:S01]  /*0a90*/  SHFL.DOWN PT, R6, R4, 0x1, 0x1f ;  /* 0x08201f0004067f89 */ /* 0x01082200000e0000 */
[----:B------:R-:W-:Y:S03]  /*0aa0*/  BSSY.RECONVERGENT B0, `(.L_x_58) ;  /* 0x000001b000007945 */ /* 0x000fe60003800200 */
[----:B--2---:R4:W2:Y:S01]  /*0ab0*/  SHFL.DOWN PT, R15, R5, 0x1, 0x1f ;  /* 0x08201f00050f7f89 */ /* 0x0048a200000e0000 */
[----:B------:R-:W-:Y:S05]  /*0ac0*/  @P4 BRA `(.L_x_59) ;  /* 0x0000000000604947 */ /* 0x000fea0003800000 */
[----:B------:R-:W-:Y:S01]  /*0ad0*/  HFMA2 R11, -RZ, RZ, 0.96630859375, -0.0022525787353515625 ;  /* 0x3bbb989dff0b7431 */ /* 0x000fe200000001ff */
[----:B0-----:R-:W-:Y:S02]  /*0ae0*/  FMNMX R9, R4, R6, !PT ;  /* 0x0000000604097209 */ /* 0x001fe40007800000 */
[----:B------:R-:W-:-:S03]  /*0af0*/  MOV R13, 0x437c0000 ;  /* 0x437c0000000d7802 */ /* 0x000fc60000000f00 */
[--C-:B------:R-:W-:Y:S01]  /*0b00*/  FADD R6, R6, -R9.reuse ;  /* 0x8000000906067221 */ /* 0x100fe20000000000 */
[----:B------:R-:W-:-:S03]  /*0b10*/  FADD R0, R4, -R9 ;  /* 0x8000000904007221 */ /* 0x000fc60000000000 */
[-C--:B------:R-:W-:Y:S01]  /*0b20*/  FFMA.SAT R8, R6, R11.reuse, 0.5 ;  /* 0x3f00000006087423 */ /* 0x080fe2000000200b */
[----:B-1-34-:R-:W-:-:S03]  /*0b30*/  FFMA.SAT R4, R0, R11, 0.5 ;  /* 0x3f00000000047423 */ /* 0x01afc6000000200b */
        /* <DEDUP_REMOVED lines=17> */
.L_x_59:
[----:B------:R-:W-:Y:S05]  /*0c50*/  BSYNC.RECONVERGENT B0 ;  /* 0x0000000000007941 */ /* 0x000fea0003800200 */
.L_x_58:
[----:B------:R-:W-:Y:S01]  /*0c60*/  ISETP.GT.U32.AND P0, PT, R2, 0x1f, PT ;  /* 0x0000001f0200780c */ /* 0x000fe20003f04070 */
[----:B------:R0:W-:Y:S01]  /*0c70*/  @!P4 STS.64 [R7], R4 ;  /* 0x000000040700c388 */ /* 0x0001e20000000a00 */
[----:B------:R-:W-:Y:S01]  /*0c80*/  BSSY.RECONVERGENT B0, `(.L_x_60) ;  /* 0x0000037000007945 */ /* 0x000fe20003800200 */
[----:B------:R-:W-:Y:S10]  /*0c90*/  BAR.SYNC.DEFER_BLOCKING 0x0 ;  /* 0x0000000000007b1d */ /* 0x000ff40000010000 */
[----:B0-----:R-:W-:Y:S05]  /*0ca0*/  @P0 BRA `(.L_x_61) ;  /* 0x0000000000d00947 */ /* 0x001fea0003800000 */
[----:B------:R-:W0:Y:S01]  /*0cb0*/  LDCU UR4, c[0x0][0x360] ;  /* 0x00006c00ff0477ac */ /* 0x000e220008000800 */
[----:B-1-34-:R-:W-:Y:S01]  /*0cc0*/  MOV R4, 0x7f800000 ;  /* 0x7f80000000047802 */ /* 0x01afe20000000f00 */
[----:B0-----:R-:W-:Y:S02]  /*0cd0*/  USHF.R.U32.HI UR5, URZ, 0x5, UR4 ;  /* 0x00000005ff057899 */ /* 0x001fe40008011604 */
[----:B------:R-:W-:-:S04]  /*0ce0*/  UISETP.GE.U32.AND UP0, UPT, UR4, 0x21, UPT ;  /* 0x000000210400788c */ /* 0x000fc8000bf06070 */
[----:B------:R-:W-:-:S13]  /*0cf0*/  ISETP.GE.U32.AND P0, PT, R2, UR5, PT ;  /* 0x0000000502007c0c */ /* 0x000fda000bf06070 */
[----:B------:R-:W0:Y:S01]  /*0d00*/  @!P0 S2R R5, SR_CgaCtaId ;  /* 0x0000000000058919 */ /* 0x000e220000008800 */
[----:B------:R-:W-:-:S04]  /*0d10*/  @!P0 MOV R0, 0x400 ;  /* 0x0000040000008802 */ /* 0x000fc80000000f00 */
[----:B0-----:R-:W-:Y:S01]  /*0d20*/  @!P0 LEA R7, R5, R0, 0x18 ;  /* 0x0000000005078211 */ /* 0x001fe200078ec0ff */
[----:B------:R-:W-:-:S03]  /*0d30*/  HFMA2 R5, -RZ, RZ, 0, 0 ;  /* 0x00000000ff057431 */ /* 0x000fc600000001ff */
[----:B------:R-:W-:-:S05]  /*0d40*/  @!P0 LEA R0, R2, R7, 0x3 ;  /* 0x0000000702008211 */ /* 0x000fca00078e18ff */
[----:B------:R0:W1:Y:S01]  /*0d50*/  @!P0 LDS.64 R4, [R0] ;  /* 0x0000000000048984 */ /* 0x0000620000000a00 */
[----:B------:R-:W-:Y:S05]  /*0d60*/  BRA.U !UP0, `(.L_x_62) ;  /* 0x0000000108907547 */ /* 0x000fea000b800000 */
[----:B------:R-:W3:Y:S01]  /*0d70*/  S2UR UR6, SR_CgaCtaId ;  /* 0x00000000000679c3 */ /* 0x000ee20000008800 */
[----:B------:R-:W-:Y:S01]  /*0d80*/  UIADD3 UR4, UPT, UPT, UR4, 0x1f, URZ ;  /* 0x0000001f04047890 */ /* 0x000fe2000fffe0ff */
[----:B------:R-:W-:-:S03]  /*0d90*/  UMOV UR5, 0x400 ;  /* 0x0000040000057882 */ /* 0x000fc60000000000 */
[----:B------:R-:W-:Y:S02]  /*0da0*/  USHF.R.U32.HI UR4, URZ, 0x5, UR4 ;  /* 0x00000005ff047899 */ /* 0x000fe40008011604 */
[----:B---3--:R-:W-:-:S03]  /*0db0*/  ULEA UR5, UR6, UR5, 0x18 ;  /* 0x0000000506057291 */ /* 0x008fc6000f8ec0ff */
[----:B------:R-:W-:-:S09]  /*0dc0*/  UMOV UR6, 0x1 ;  /* 0x0000000100067882 */ /* 0x000fd20000000000 */
.L_x_63:
[----:B------:R-:W-:Y:S01]  /*0dd0*/  ULEA UR7, UR6, UR5, 0x3 ;  /* 0x0000000506077291 */ /* 0x000fe2000f8e18ff */
[----:B------:R-:W-:Y:S01]  /*0de0*/  HFMA2 R11, -RZ, RZ, 0.96630859375, -0.0022525787353515625 ;  /* 0x3bbb989dff0b7431 */ /* 0x000fe200000001ff */
[----:B------:R-:W-:Y:S01]  /*0df0*/  MOV R13, 0x437c0000 ;  /* 0x437c0000000d7802 */ /* 0x000fe20000000f00 */
[----:B------:R-:W-:-:S04]  /*0e00*/  USHF.L.U32 UR6, UR6, 0x1, URZ ;  /* 0x0000000106067899 */ /* 0x000fc800080006ff */
[----:B------:R-:W-:Y:S02]  /*0e10*/  UISETP.GE.U32.AND UP0, UPT, UR6, UR4, UPT ;  /* 0x000000040600728c */ /* 0x000fe4000bf06070 */
[----:B------:R-:W1:Y:S02]  /*0e20*/  LDS.64 R6, [UR7] ;  /* 0x00000007ff067984 */ /* 0x000e640008000a00 */
[----:B-1----:R-:W-:-:S05]  /*0e30*/  FMNMX R9, R6, R4, !PT ;  /* 0x0000000406097209 */ /* 0x002fca0007800000 */
[----:B------:R-:W-:Y:S01]  /*0e40*/  FADD R6, R6, -R9 ;  /* 0x8000000906067221 */ /* 0x000fe20000000000 */
[----:B0-----:R-:W-:-:S03]  /*0e50*/  FADD R0, -R9, R4 ;  /* 0x0000000409007221 */ /* 0x001fc60000000100 */
        /* <DEDUP_REMOVED lines=18> */
[----:B------:R-:W-:Y:S01]  /*0f80*/  FFMA R5, R0, R5, R7 ;  /* 0x0000000500057223 */ /* 0x000fe20000000007 */
[----:B------:R-:W-:Y:S06]  /*0f90*/  BRA.U !UP0, `(.L_x_63) ;  /* 0xfffffffd088c7547 */ /* 0x000fec000b83ffff */
[----:B------:R-:W-:-:S07]  /*0fa0*/  MOV R4, R9 ;  /* 0x0000000900047202 */ /* 0x000fce0000000f00 */
.L_x_62:
[----:B------:R-:W3:Y:S01]  /*0fb0*/  S2UR UR5, SR_CgaCtaId ;  /* 0x00000000000579c3 */ /* 0x000ee20000008800 */
[----:B------:R-:W-:Y:S02]  /*0fc0*/  UMOV UR4, 0x400 ;  /* 0x0000040000047882 */ /* 0x000fe40000000000 */
[----:B---3--:R-:W-:-:S09]  /*0fd0*/  ULEA UR4, UR5, UR4, 0x18 ;  /* 0x0000000405047291 */ /* 0x008fd2000f8ec0ff */
[----:B-1----:R1:W-:Y:S03]  /*0fe0*/  STS.64 [UR4], R4 ;  /* 0x00000004ff007988 */ /* 0x0023e60008000a04 */
.L_x_61:
[----:B------:R-:W-:Y:S05]  /*0ff0*/  BSYNC.RECONVERGENT B0 ;  /* 0x0000000000007941 */ /* 0x000fea0003800200 */
.L_x_60:
[----:B------:R-:W-:Y:S01]  /*1000*/  BAR.SYNC.DEFER_BLOCKING 0x0 ;  /* 0x0000000000007b1d */ /* 0x000fe20000010000 */
[----:B------:R-:W-:-:S13]  /*1010*/  ISETP.GE.AND P0, PT, R2, R3, PT ;  /* 0x000000030200720c */ /* 0x000fda0003f06270 */
[----:B------:R-:W-:Y:S05]  /*1020*/  @P0 EXIT ;  /* 0x000000000000094d */ /* 0x000fea0003800000 */
[----:B------:R-:W5:Y:S01]  /*1030*/  S2UR UR5, SR_CgaCtaId ;  /* 0x00000000000579c3 */ /* 0x000f620000008800 */
[----:B------:R-:W-:-:S07]  /*1040*/  UMOV UR4, 0x400 ;  /* 0x0000040000047882 */ /* 0x000fce0000000000 */
[----:B------:R-:W0:Y:S08]  /*1050*/  LDC R11, c[0x0][0x388] ;  /* 0x0000e200ff0b7b82 */ /* 0x000e300000000800 */
[----:B------:R-:W0:Y:S01]  /*1060*/  LDC.64 R6, c[0x0][0x380] ;  /* 0x0000e000ff067b82 */ /* 0x000e220000000a00 */
[----:B-----5:R-:W-:Y:S01]  /*1070*/  ULEA UR4, UR5, UR4, 0x18 ;  /* 0x0000000405047291 */ /* 0x020fe2000f8ec0ff */
[----:B------:R-:W0:Y:S08]  /*1080*/  LDCU UR5, c[0x0][0x388] ;  /* 0x00007100ff0577ac */ /* 0x000e300008000800 */
[----:B-1-34-:R-:W1:Y:S02]  /*1090*/  LDS.64 R4, [UR4] ;  /* 0x00000004ff047984 */ /* 0x01ae640008000a00 */
[----:B------:R-:W3:Y:S02]  /*10a0*/  LDCU UR4, c[0x0][0x360] ;  /* 0x00006c00ff0477ac */ /* 0x000ee40008000800 */
.L_x_66:
[----:B0-----:R-:W-:-:S04]  /*10b0*/  IMAD R9, R11, UR10, R2 ;  /* 0x0000000a0b097c24 */ /* 0x001fc8000f8e0202 */
[----:B------:R-:W-:-:S05]  /*10c0*/  IMAD.WIDE R8, R9, 0x4, R6 ;  /* 0x0000000409087825 */ /* 0x000fca00078e0206 */
[----:B------:R-:W4:Y:S01]  /*10d0*/  LDG.E R3, desc[UR8][R8.64] ;  /* 0x0000000808037981 */ /* 0x000f22000c1e1900 */
[----:B------:R-:W-:Y:S01]  /*10e0*/  HFMA2 R0, -RZ, RZ, 0.96630859375, -0.0022525787353515625 ;  /* 0x3bbb989dff007431 */ /* 0x000fe200000001ff */
[----:B------:R-:W-:Y:S01]  /*10f0*/  MOV R13, 0x437c0000 ;  /* 0x437c0000000d7802 */ /* 0x000fe20000000f00 */
[----:B-1----:R-:W0:Y:S01]  /*1100*/  MUFU.RCP R12, R5 ;  /* 0x00000005000c7308 */ /* 0x002e220000001000 */
[----:B------:R-:W-:Y:S01]  /*1110*/  BSSY.RECONVERGENT B0, `(.L_x_64) ;  /* 0x0000014000007945 */ /* 0x000fe20003800200 */
[----:B----4-:R-:W-:-:S04]  /*1120*/  FADD R3, -R4, R3 ;  /* 0x0000000304037221 */ /* 0x010fc80000000100 */
[----:B------:R-:W-:-:S04]  /*1130*/  FFMA.SAT R0, R3, R0, 0.5 ;  /* 0x3f00000003007423 */ /* 0x000fc80000002000 */
[----:B------:R-:W-:Y:S01]  /*1140*/  FFMA.RM R0, R0, R13, 12582913 ;  /* 0x4b40000100007423 */ /* 0x000fe2000000400d */
[----:B0-----:R-:W-:-:S03]  /*1150*/  FFMA R13, -R5, R12, 1 ;  /* 0x3f800000050d7423 */ /* 0x001fc6000000010c */
[C---:B------:R-:W-:Y:S01]  /*1160*/  FADD R10, R0.reuse, -12583039 ;  /* 0xcb40007f000a7421 */ /* 0x040fe20000000000 */
[----:B------:R-:W-:Y:S01]  /*1170*/  SHF.L.U32 R0, R0, 0x17, RZ ;  /* 0x0000001700007819 */ /* 0x000fe200000006ff */
[----:B------:R-:W-:Y:S02]  /*1180*/  FFMA R13, R12, R13, R12 ;  /* 0x0000000d0c0d7223 */ /* 0x000fe4000000000c */
[----:B------:R-:W-:-:S04]  /*1190*/  FFMA R10, R3, 1.4426950216293334961, -R10 ;  /* 0x3fb8aa3b030a7823 */ /* 0x000fc8000000080a */
[----:B------:R-:W-:-:S04]  /*11a0*/  FFMA R10, R3, 1.925963033500011079e-08, R10 ;  /* 0x32a57060030a7823 */ /* 0x000fc8000000000a */
[----:B------:R-:W0:Y:S02]  /*11b0*/  MUFU.EX2 R3, R10 ;  /* 0x0000000a00037308 */ /* 0x000e240000000800 */
[----:B0-----:R-:W-:-:S06]  /*11c0*/  FMUL R0, R0, R3 ;  /* 0x0000000300007220 */ /* 0x001fcc0000400000 */
[----:B------:R-:W0:Y:S01]  /*11d0*/  FCHK P0, R0, R5 ;  /* 0x0000000500007302 */ /* 0x000e220000000000 */
[----:B------:R-:W-:-:S04]  /*11e0*/  FFMA R12, R0, R13, RZ ;  /* 0x0000000d000c7223 */ /* 0x000fc800000000ff */
[----:B------:R-:W-:-:S04]  /*11f0*/  FFMA R3, -R5, R12, R0 ;  /* 0x0000000c05037223 */ /* 0x000fc80000000100 */
[----:B------:R-:W-:Y:S01]  /*1200*/  FFMA R3, R13, R3, R12 ;  /* 0x000000030d037223 */ /* 0x000fe2000000000c */
[----:B0-----:R-:W-:Y:S06]  /*1210*/  @!P0 BRA `(.L_x_65) ;  /* 0x00000000000c8947 */ /* 0x001fec0003800000 */
[----:B------:R-:W-:-:S07]  /*1220*/  MOV R10, 0x1240 ;  /* 0x00001240000a7802 */ /* 0x000fce0000000f00 */
[----:B--23--:R-:W-:Y:S05]  /*1230*/  CALL.REL.NOINC `($__internal_0_$__cuda_sm3x_div_rn_noftz_f32_slowpath) ;  /* 0x00000000001c7944 */ /* 0x00cfea0003c00000 */
[----:B------:R-:W-:-:S07]  /*1240*/  MOV R3, R0 ;  /* 0x0000000000037202 */ /* 0x000fce0000000f00 */
.L_x_65:
[----:B---3--:R-:W-:Y:S05]  /*1250*/  BSYNC.RECONVERGENT B0 ;  /* 0x0000000000007941 */ /* 0x008fea0003800200 */
.L_x_64:
[----:B------:R4:W-:Y:S01]  /*1260*/  STG.E desc[UR8][R8.64], R3 ;  /* 0x0000000308007986 */ /* 0x0009e2000c101908 */
[----:B------:R-:W-:-:S04]  /*1270*/  IADD3 R2, PT, PT, R2, UR4, RZ ;  /* 0x0000000402027c10 */ /* 0x000fc8000fffe0ff */
[----:B------:R-:W-:-:S13]  /*1280*/  ISETP.GE.AND P0, PT, R2, UR5, PT ;  /* 0x0000000502007c0c */ /* 0x000fda000bf06270 */
[----:B----4-:R-:W-:Y:S05]  /*1290*/  @!P0 BRA `(.L_x_66) ;  /* 0xfffffffc00848947 */ /* 0x010fea000383ffff */
[----:B------:R-:W-:Y:S05]  /*12a0*/  EXIT ;  /* 0x000000000000794d */ /* 0x000fea0003800000 */
        .weak           $__internal_0_$__cuda_sm3x_div_rn_noftz_f32_slowpath
        .type           $__internal_0_$__cuda_sm3x_div_rn_noftz_f32_slowpath,@function
        .size           $__internal_0_$__cuda_sm3x_div_rn_noftz_f32_slowpath,(.L_x_80 - $__internal_0_$__cuda_sm3x_div_rn_noftz_f32_slowpath)
$__internal_0_$__cuda_sm3x_div_rn_noftz_f32_slowpath:
[----:B------:R-:W-:Y:S01]  /*12b0*/  SHF.R.U32.HI R13, RZ, 0x17, R5 ;  /* 0x00000017ff0d7819 */ /* 0x000fe20000011605 */
[----:B------:R-:W-:Y:S01]  /*12c0*/  BSSY.RECONVERGENT B1, `(.L_x_67) ;  /* 0x0000065000017945 */ /* 0x000fe20003800200 */
[----:B------:R-:W-:Y:S02]  /*12d0*/  SHF.R.U32.HI R3, RZ, 0x17, R0 ;  /* 0x00000017ff037819 */ /* 0x000fe40000011600 */
[----:B------:R-:W-:Y:S02]  /*12e0*/  LOP3.LUT R13, R13, 0xff, RZ, 0xc0, !PT ;  /* 0x000000ff0d0d7812 */ /* 0x000fe400078ec0ff */
[----:B------:R-:W-:Y:S02]  /*12f0*/  LOP3.LUT R18, R3, 0xff, RZ, 0xc0, !PT ;  /* 0x000000ff03127812 */ /* 0x000fe400078ec0ff */
[----:B------:R-:W-:Y:S02]  /*1300*/  IADD3 R16, PT, PT, R13, -0x1, RZ ;  /* 0xffffffff0d107810 */ /* 0x000fe40007ffe0ff */
[----:B------:R-:W-:-:S02]  /*1310*/  IADD3 R17, PT, PT, R18, -0x1, RZ ;  /* 0xffffffff12117810 */ /* 0x000fc40007ffe0ff */
[----:B------:R-:W-:Y:S02]  /*1320*/  ISETP.GT.U32.AND P0, PT, R16, 0xfd, PT ;  /* 0x000000fd1000780c */ /* 0x000fe40003f04070 */
[----:B------:R-:W-:Y:S02]  /*1330*/  MOV R14, R0 ;  /* 0x00000000000e7202 */ /* 0x000fe40000000f00 */
[----:B------:R-:W-:Y:S02]  /*1340*/  ISETP.GT.U32.OR P0, PT, R17, 0xfd, P0 ;  /* 0x000000fd1100780c */ /* 0x000fe40000704470 */
[----:B------:R-:W-:-:S11]  /*1350*/  MOV R15, R5 ;  /* 0x00000005000f7202 */ /* 0x000fd60000000f00 */
[----:B------:R-:W-:Y:S01]  /*1360*/  @!P0 MOV R12, RZ ;  /* 0x000000ff000c8202 */ /* 0x000fe20000000f00 */
[----:B------:R-:W-:Y:S06]  /*1370*/  @!P0 BRA `(.L_x_68) ;  /* 0x0000000000608947 */ /* 0x000fec0003800000 */
[----:B------:R-:W-:Y:S02]  /*1380*/  FSETP.GTU.FTZ.AND P1, PT, |R5|, +INF , PT ;  /* 0x7f8000000500780b */ /* 0x000fe40003f3c200 */
[----:B------:R-:W-:Y:S02]  /*1390*/  FSETP.GTU.FTZ.AND P0, PT, |R0|, +INF , PT ;  /* 0x7f8000000000780b */ /* 0x000fe40003f1c200 */
[----:B------:R-:W-:Y:S02]  /*13a0*/  MOV R3, R5 ;  /* 0x0000000500037202 */ /* 0x000fe40000000f00 */
[----:B------:R-:W-:-:S13]  /*13b0*/  PLOP3.LUT P0, PT, P0, P1, PT, 0xf8, 0x8f ;  /* 0x00000000008f781c */ /* 0x000fda0000703f70 */
[----:B------:R-:W-:Y:S05]  /*13c0*/  @P0 BRA `(.L_x_69) ;  /* 0x00000004004c0947 */ /* 0x000fea0003800000 */
[----:B------:R-:W-:-:S13]  /*13d0*/  LOP3.LUT P0, RZ, R15, 0x7fffffff, R14, 0xc8, !PT ;  /* 0x7fffffff0fff7812 */ /* 0x000fda000780c80e */
[----:B------:R-:W-:Y:S05]  /*13e0*/  @!P0 BRA `(.L_x_70) ;  /* 0x00000004003c8947 */ /* 0x000fea0003800000 */
[C---:B------:R-:W-:Y:S02]  /*13f0*/  FSETP.NEU.FTZ.AND P2, PT, |R0|.reuse, +INF , PT ;  /* 0x7f8000000000780b */ /* 0x040fe40003f5d200 */
[----:B------:R-:W-:Y:S02]  /*1400*/  FSETP.NEU.FTZ.AND P1, PT, |R3|, +INF , PT ;  /* 0x7f8000000300780b */ /* 0x000fe40003f3d200 */
[----:B------:R-:W-:-:S11]  /*1410*/  FSETP.NEU.FTZ.AND P0, PT, |R0|, +INF , PT ;  /* 0x7f8000000000780b */ /* 0x000fd60003f1d200 */
[----:B------:R-:W-:Y:S05]  /*1420*/  @!P1 BRA !P2, `(.L_x_70) ;  /* 0x00000004002c9947 */ /* 0x000fea0005000000 */
[----:B------:R-:W-:-:S04]  /*1430*/  LOP3.LUT P2, RZ, R14, 0x7fffffff, RZ, 0xc0, !PT ;  /* 0x7fffffff0eff7812 */ /* 0x000fc8000784c0ff */
[----:B------:R-:W-:-:S13]  /*1440*/  PLOP3.LUT P1, PT, P1, P2, PT, 0x2f, 0xf2 ;  /* 0x0000000000f2781c */ /* 0x000fda0000f24577 */
[----:B------:R-:W-:Y:S05]  /*1450*/  @P1 BRA `(.L_x_71) ;  /* 0x0000000400181947 */ /* 0x000fea0003800000 */
[----:B------:R-:W-:-:S04]  /*1460*/  LOP3.LUT P1, RZ, R15, 0x7fffffff, RZ, 0xc0, !PT ;  /* 0x7fffffff0fff7812 */ /* 0x000fc8000782c0ff */
[----:B------:R-:W-:-:S13]  /*1470*/  PLOP3.LUT P0, PT, P0, P1, PT, 0x2f, 0xf2 ;  /* 0x0000000000f2781c */ /* 0x000fda0000702577 */
[----:B------:R-:W-:Y:S05]  /*1480*/  @P0 BRA `(.L_x_72) ;  /* 0x0000000400000947 */ /* 0x000fea0003800000 */
[----:B------:R-:W-:Y:S02]  /*1490*/  ISETP.GE.AND P0, PT, R17, RZ, PT ;  /* 0x000000ff1100720c */ /* 0x000fe40003f06270 */
[----:B------:R-:W-:-:S11]  /*14a0*/  ISETP.GE.AND P1, PT, R16, RZ, PT ;  /* 0x000000ff1000720c */ /* 0x000fd60003f26270 */
[----:B------:R-:W-:Y:S01]  /*14b0*/  @P0 MOV R12, RZ ;  /* 0x000000ff000c0202 */ /* 0x000fe20000000f00 */
[----:B------:R-:W-:Y:S01]  /*14c0*/  @!P0 FFMA R14, R0, 1.84467440737095516160e+19, RZ ;  /* 0x5f800000000e8823 */ /* 0x000fe200000000ff */
[----:B------:R-:W-:Y:S01]  /*14d0*/  @!P0 MOV R12, 0xffffffc0 ;  /* 0xffffffc0000c8802 */ /* 0x000fe20000000f00 */
[----:B------:R-:W-:-:S03]  /*14e0*/  @!P1 FFMA R15, R3, 1.84467440737095516160e+19, RZ ;  /* 0x5f800000030f9823 */ /* 0x000fc600000000ff */
[----:B------:R-:W-:-:S07]  /*14f0*/  @!P1 IADD3 R12, PT, PT, R12, 0x40, RZ ;  /* 0x000000400c0c9810 */ /* 0x000fce0007ffe0ff */
.L_x_68:
[----:B------:R-:W-:Y:S01]  /*1500*/  LEA R0, R13, 0xc0800000, 0x17 ;  /* 0xc08000000d007811 */ /* 0x000fe200078eb8ff */
[----:B------:R-:W-:Y:S01]  /*1510*/  BSSY.RECONVERGENT B2, `(.L_x_73) ;  /* 0x0000036000027945 */ /* 0x000fe20003800200 */
[----:B------:R-:W-:Y:S02]  /*1520*/  IADD3 R3, PT, PT, R18, -0x7f, RZ ;  /* 0xffffff8112037810 */ /* 0x000fe40007ffe0ff */
[----:B------:R-:W-:Y:S02]  /*1530*/  IADD3 R15, PT, PT, -R0, R15, RZ ;  /* 0x0000000f000f7210 */ /* 0x000fe40007ffe1ff */
[C---:B------:R-:W-:Y:S01]  /*1540*/  IADD3 R13, PT, PT, R3.reuse, 0x7f, -R13 ;  /* 0x0000007f030d7810 */ /* 0x040fe20007ffe80d */
[----:B------:R-:W-:Y:S01]  /*1550*/  IMAD R0, R3, -0x800000, R14 ;  /* 0xff80000003007824 */ /* 0x000fe200078e020e */
[----:B------:R-:W0:Y:S01]  /*1560*/  MUFU.RCP R16, R15 ;  /* 0x0000000f00107308 */ /* 0x000e220000001000 */
[----:B------:R-:W-:Y:S01]  /*1570*/  FADD.FTZ R17, -R15, -RZ ;  /* 0x800000ff0f117221 */ /* 0x000fe20000010100 */
[----:B------:R-:W-:-:S03]  /*1580*/  IADD3 R13, PT, PT, R13, R12, RZ ;  /* 0x0000000c0d0d7210 */ /* 0x000fc60007ffe0ff */
[----:B0-----:R-:W-:-:S04]  /*1590*/  FFMA R19, R16, R17, 1 ;  /* 0x3f80000010137423 */ /* 0x001fc80000000011 */
[----:B------:R-:W-:-:S04]  /*15a0*/  FFMA R21, R16, R19, R16 ;  /* 0x0000001310157223 */ /* 0x000fc80000000010 */
[----:B------:R-:W-:-:S04]  /*15b0*/  FFMA R14, R0, R21, RZ ;  /* 0x00000015000e7223 */ /* 0x000fc800000000ff */
[----:B------:R-:W-:-:S04]  /*15c0*/  FFMA R19, R17, R14, R0 ;  /* 0x0000000e11137223 */ /* 0x000fc80000000000 */
[----:B------:R-:W-:-:S04]  /*15d0*/  FFMA R14, R21, R19, R14 ;  /* 0x00000013150e7223 */ /* 0x000fc8000000000e */
[----:B------:R-:W-:-:S04]  /*15e0*/  FFMA R17, R17, R14, R0 ;  /* 0x0000000e11117223 */ /* 0x000fc80000000000 */
[----:B------:R-:W-:-:S05]  /*15f0*/  FFMA R0, R21, R17, R14 ;  /* 0x0000001115007223 */ /* 0x000fca000000000e */
[----:B------:R-:W-:-:S04]  /*1600*/  SHF.R.U32.HI R3, RZ, 0x17, R0 ;  /* 0x00000017ff037819 */ /* 0x000fc80000011600 */
[----:B------:R-:W-:-:S04]  /*1610*/  LOP3.LUT R3, R3, 0xff, RZ, 0xc0, !PT ;  /* 0x000000ff03037812 */ /* 0x000fc800078ec0ff */
[----:B------:R-:W-:-:S04]  /*1620*/  IADD3 R15, PT, PT, R3, R13, RZ ;  /* 0x0000000d030f7210 */ /* 0x000fc80007ffe0ff */
[----:B------:R-:W-:-:S04]  /*1630*/  IADD3 R3, PT, PT, R15, -0x1, RZ ;  /* 0xffffffff0f037810 */ /* 0x000fc80007ffe0ff */
[----:B------:R-:W-:-:S13]  /*1640*/  ISETP.GE.U32.AND P0, PT, R3, 0xfe, PT ;  /* 0x000000fe0300780c */ /* 0x000fda0003f06070 */
[----:B------:R-:W-:Y:S05]  /*1650*/  @!P0 BRA `(.L_x_74) ;  /* 0x0000000000808947 */ /* 0x000fea0003800000 */
[----:B------:R-:W-:-:S13]  /*1660*/  ISETP.GT.AND P0, PT, R15, 0xfe, PT ;  /* 0x000000fe0f00780c */ /* 0x000fda0003f04270 */
[----:B------:R-:W-:Y:S05]  /*1670*/  @P0 BRA `(.L_x_75) ;  /* 0x00000000006c0947 */ /* 0x000fea0003800000 */
[----:B------:R-:W-:-:S13]  /*1680*/  ISETP.GE.AND P0, PT, R15, 0x1, PT ;  /* 0x000000010f00780c */ /* 0x000fda0003f06270 */
[----:B------:R-:W-:Y:S05]  /*1690*/  @P0 BRA `(.L_x_76) ;  /* 0x0000000000740947 */ /* 0x000fea0003800000 */
[----:B------:R-:W-:Y:S02]  /*16a0*/  ISETP.GE.AND P0, PT, R15, -0x18, PT ;  /* 0xffffffe80f00780c */ /* 0x000fe40003f06270 */
[----:B------:R-:W-:-:S11]  /*16b0*/  LOP3.LUT R0, R0, 0x80000000, RZ, 0xc0, !PT ;  /* 0x8000000000007812 */ /* 0x000fd600078ec0ff */
[----:B------:R-:W-:Y:S05]  /*16c0*/  @!P0 BRA `(.L_x_76) ;  /* 0x0000000000688947 */ /* 0x000fea0003800000 */
[CCC-:B------:R-:W-:Y:S01]  /*16d0*/  FFMA.RZ R3, R21.reuse, R17.reuse, R14.reuse ;  /* 0x0000001115037223 */ /* 0x1c0fe2000000c00e */
[-CC-:B------:R-:W-:Y:S01]  /*16e0*/  FFMA.RM R12, R21, R17.reuse, R14.reuse ;  /* 0x00000011150c7223 */ /* 0x180fe2000000400e */
[C---:B------:R-:W-:Y:S02]  /*16f0*/  ISETP.NE.AND P2, PT, R15.reuse, RZ, PT ;  /* 0x000000ff0f00720c */ /* 0x040fe40003f45270 */
[----:B------:R-:W-:Y:S02]  /*1700*/  ISETP.NE.AND P1, PT, R15, RZ, PT ;  /* 0x000000ff0f00720c */ /* 0x000fe40003f25270 */
[----:B------:R-:W-:Y:S01]  /*1710*/  LOP3.LUT R13, R3, 0x7fffff, RZ, 0xc0, !PT ;  /* 0x007fffff030d7812 */ /* 0x000fe200078ec0ff */
[----:B------:R-:W-:Y:S01]  /*1720*/  FFMA.RP R3, R21, R17, R14 ;  /* 0x0000001115037223 */ /* 0x000fe2000000800e */
[----:B------:R-:W-:Y:S02]  /*1730*/  IADD3 R14, PT, PT, R15, 0x20, RZ ;  /* 0x000000200f0e7810 */ /* 0x000fe40007ffe0ff */
[----:B------:R-:W-:-:S02]  /*1740*/  LOP3.LUT R13, R13, 0x800000, RZ, 0xfc, !PT ;  /* 0x008000000d0d7812 */ /* 0x000fc400078efcff */
[----:B------:R-:W-:Y:S02]  /*1750*/  IADD3 R15, PT, PT, -R15, RZ, RZ ;  /* 0x000000ff0f0f7210 */ /* 0x000fe40007ffe1ff */
[----:B------:R-:W-:Y:S02]  /*1760*/  SHF.L.U32 R14, R13, R14, RZ ;  /* 0x0000000e0d0e7219 */ /* 0x000fe400000006ff */
[----:B------:R-:W-:Y:S02]  /*1770*/  FSETP.NEU.FTZ.AND P0, PT, R3, R12, PT ;  /* 0x0000000c0300720b */ /* 0x000fe40003f1d000 */
[----:B------:R-:W-:Y:S02]  /*1780*/  SEL R12, R15, RZ, P2 ;  /* 0x000000ff0f0c7207 */ /* 0x000fe40001000000 */
[----:B------:R-:W-:Y:S02]  /*1790*/  ISETP.NE.AND P1, PT, R14, RZ, P1 ;  /* 0x000000ff0e00720c */ /* 0x000fe40000f25270 */
[----:B------:R-:W-:-:S02]  /*17a0*/  SHF.R.U32.HI R12, RZ, R12, R13 ;  /* 0x0000000cff0c7219 */ /* 0x000fc4000001160d */
[----:B------:R-:W-:Y:S02]  /*17b0*/  PLOP3.LUT P0, PT, P0, P1, PT, 0xf8, 0x8f ;  /* 0x00000000008f781c */ /* 0x000fe40000703f70 */
[----:B------:R-:W-:Y:S02]  /*17c0*/  SHF.R.U32.HI R14, RZ, 0x1, R12 ;  /* 0x00000001ff0e7819 */ /* 0x000fe4000001160c */
[----:B------:R-:W-:-:S04]  /*17d0*/  SEL R3, RZ, 0x1, !P0 ;  /* 0x00000001ff037807 */ /* 0x000fc80004000000 */
[----:B------:R-:W-:-:S04]  /*17e0*/  LOP3.LUT R3, R3, 0x1, R14, 0xf8, !PT ;  /* 0x0000000103037812 */ /* 0x000fc800078ef80e */
[----:B------:R-:W-:-:S04]  /*17f0*/  LOP3.LUT R3, R3, R12, RZ, 0xc0, !PT ;  /* 0x0000000c03037212 */ /* 0x000fc800078ec0ff */
[----:B------:R-:W-:-:S04]  /*1800*/  IADD3 R3, PT, PT, R14, R3, RZ ;  /* 0x000000030e037210 */ /* 0x000fc80007ffe0ff */
[----:B------:R-:W-:Y:S01]  /*1810*/  LOP3.LUT R0, R3, R0, RZ, 0xfc, !PT ;  /* 0x0000000003007212 */ /* 0x000fe200078efcff */
[----:B------:R-:W-:Y:S06]  /*1820*/  BRA `(.L_x_76) ;  /* 0x0000000000107947 */ /* 0x000fec0003800000 */
.L_x_75:
[----:B------:R-:W-:-:S04]  /*1830*/  LOP3.LUT R0, R0, 0x80000000, RZ, 0xc0, !PT ;  /* 0x8000000000007812 */ /* 0x000fc800078ec0ff */
[----:B------:R-:W-:Y:S01]  /*1840*/  LOP3.LUT R0, R0, 0x7f800000, RZ, 0xfc, !PT ;  /* 0x7f80000000007812 */ /* 0x000fe200078efcff */
[----:B------:R-:W-:Y:S06]  /*1850*/  BRA `(.L_x_76) ;  /* 0x0000000000047947 */ /* 0x000fec0003800000 */
.L_x_74:
[----:B------:R-:W-:-:S07]  /*1860*/  LEA R0, R13, R0, 0x17 ;  /* 0x000000000d007211 */ /* 0x000fce00078eb8ff */
.L_x_76:
[----:B------:R-:W-:Y:S05]  /*1870*/  BSYNC.RECONVERGENT B2 ;  /* 0x0000000000027941 */ /* 0x000fea0003800200 */
.L_x_73:
[----:B------:R-:W-:Y:S05]  /*1880*/  BRA `(.L_x_77) ;  /* 0x0000000000207947 */ /* 0x000fea0003800000 */
.L_x_72:
[----:B------:R-:W-:-:S04]  /*1890*/  LOP3.LUT R0, R15, 0x80000000, R14, 0x48, !PT ;  /* 0x800000000f007812 */ /* 0x000fc800078e480e */
[----:B------:R-:W-:Y:S01]  /*18a0*/  LOP3.LUT R0, R0, 0x7f800000, RZ, 0xfc, !PT ;  /* 0x7f80000000007812 */ /* 0x000fe200078efcff */
[----:B------:R-:W-:Y:S06]  /*18b0*/  BRA `(.L_x_77) ;  /* 0x0000000000147947 */ /* 0x000fec0003800000 */
.L_x_71:
[----:B------:R-:W-:Y:S01]  /*18c0*/  LOP3.LUT R0, R15, 0x80000000, R14, 0x48, !PT ;  /* 0x800000000f007812 */ /* 0x000fe200078e480e */
[----:B------:R-:W-:Y:S06]  /*18d0*/  BRA `(.L_x_77) ;  /* 0x00000000000c7947 */ /* 0x000fec0003800000 */
.L_x_70:
[----:B------:R-:W0:Y:S01]  /*18e0*/  MUFU.RSQ R0, -QNAN ;  /* 0xffc0000000007908 */ /* 0x000e220000001400 */
[----:B------:R-:W-:Y:S05]  /*18f0*/  BRA `(.L_x_77) ;  /* 0x0000000000047947 */ /* 0x000fea0003800000 */
.L_x_69:
[----:B------:R-:W-:-:S07]  /*1900*/  FADD.FTZ R0, R0, R3 ;  /* 0x0000000300007221 */ /* 0x000fce0000010000 */
.L_x_77:
[----:B------:R-:W-:Y:S05]  /*1910*/  BSYNC.RECONVERGENT B1 ;  /* 0x0000000000017941 */ /* 0x000fea0003800200 */
.L_x_67:
[----:B------:R-:W-:Y:S01]  /*1920*/  HFMA2 R13, -RZ, RZ, 0, 0 ;  /* 0x00000000ff0d7431 */ /* 0x000fe200000001ff */
[----:B------:R-:W-:-:S04]  /*1930*/  MOV R12, R10 ;  /* 0x0000000a000c7202 */ /* 0x000fc80000000f00 */
[----:B0-----:R-:W-:Y:S05]  /*1940*/  RET.REL.NODEC R12 `(_Z19OnlineSoftmaxKernelPfi) ;  /* 0xffffffe40cac7950 */ /* 0x001fea0003c3ffff */
.L_x_78:
        /* <DEDUP_REMOVED lines=11> */
.L_x_80:


//--------------------- .text._Z12scale_kernelPfif --------------------------
	.section	.text._Z12scale_kernelPfif,"ax",@progbits
	.align	128
        .global         _Z12scale_kernelPfif
        .type           _Z12scale_kernelPfif,@function
        .size           _Z12scale_kernelPfif,(.L_x_85 - _Z12scale_kernelPfif)
        .other          _Z12scale_kernelPfif,@"STO_CUDA_ENTRY STV_DEFAULT"
_Z12scale_kernelPfif:
.text._Z12scale_kernelPfif:
[----:B------:R-:W-:Y:S01]  /*0000*/  LDC R1, c[0x0][0x37c] ;  /* 0x0000df00ff017b82 */ /* 0x000fe20000000800 */
[----:B------:R-:W0:Y:S07]  /*0010*/  S2R R0, SR_TID.X ;  /* 0x0000000000007919 */ /* 0x000e2e0000002100 */
[----:B------:R-:W0:Y:S01]  /*0020*/  S2UR UR5, SR_CTAID.X ;  /* 0x00000000000579c3 */ /* 0x000e220000002500 */
[----:B------:R-:W1:Y:S07]  /*0030*/  LDCU UR4, c[0x0][0x388] ;  /* 0x00007100ff0477ac */ /* 0x000e6e0008000800 */
[----:B------:R-:W0:Y:S01]  /*0040*/  LDC R5, c[0x0][0x360] ;  /* 0x0000d800ff057b82 */ /* 0x000e220000000800 */
[----:B-1----:R-:W-:Y:S01]  /*0050*/  UIMAD UR4, UR4, UR4, URZ ;  /* 0x00000004040472a4 */ /* 0x002fe2000f8e02ff */
[----:B0-----:R-:W-:-:S05]  /*0060*/  IMAD R5, R5, UR5, R0 ;  /* 0x0000000505057c24 */ /* 0x001fca000f8e0200 */
[----:B------:R-:W-:-:S13]  /*0070*/  ISETP.GE.AND P0, PT, R5, UR4, PT ;  /* 0x0000000405007c0c */ /* 0x000fda000bf06270 */
[----:B------:R-:W-:Y:S05]  /*0080*/  @P0 EXIT ;  /* 0x000000000000094d */ /* 0x000fea0003800000 */
[----:B------:R-:W0:Y:S01]  /*0090*/  LDC.64 R2, c[0x0][0x380] ;  /* 0x0000e000ff027b82 */ /* 0x000e220000000a00 */
[----:B------:R-:W1:Y:S01]  /*00a0*/  LDCU.64 UR4, c[0x0][0x358] ;  /* 0x00006b00ff0477ac */ /* 0x000e620008000a00 */
[----:B------:R-:W2:Y:S01]  /*00b0*/  LDCU UR6, c[0x0][0x38c] ;  /* 0x00007180ff0677ac */ /* 0x000ea20008000800 */
[----:B0-----:R-:W-:-:S05]  /*00c0*/  IMAD.WIDE R2, R5, 0x4, R2 ;  /* 0x0000000405027825 */ /* 0x001fca00078e0202 */
[----:B-1----:R-:W2:Y:S02]  /*00d0*/  LDG.E R0, desc[UR4][R2.64] ;  /* 0x0000000402007981 */ /* 0x002ea4000c1e1900 */
[----:B--2---:R-:W-:-:S05]  /*00e0*/  FMUL R5, R0, UR6 ;  /* 0x0000000600057c20 */ /* 0x004fca0008400000 */
[----:B------:R-:W-:Y:S01]  /*00f0*/  STG.E desc[UR4][R2.64], R5 ;  /* 0x0000000502007986 */ /* 0x000fe2000c101904 */
[----:B------:R-:W-:Y:S05]  /*0100*/  EXIT ;  /* 0x000000000000794d */ /* 0x000fea0003800000 */
.L_x_79:
        /* <DEDUP_REMOVED lines=15> */
.L_x_85:


//--------------------- .nv.shared._Z25SgemmOptimizedSmallKernelILi64EEvPfS0_S0_ib --------------------------
	.section	.nv.shared._Z25SgemmOptimizedSmallKernelILi64EEvPfS0_S0_ib,"aw",@nobits
	.sectionflags	@""
	.align	16
.nv.shared._Z25SgemmOptimizedSmallKernelILi64EEvPfS0_S0_ib:
	.zero		21504


//--------------------- .nv.shared.reserved.0     --------------------------
	.section	.nv.shared.reserved.0,"aw",@nobits
	.weak		__nv_reservedSMEM_offset_0_alias
	.size		__nv_reservedSMEM_offset_0_alias, 0, 64
	.other		__nv_reservedSMEM_offset_0_alias,@"STO_CUDA_RESERVED_SHARED STV_DEFAULT"
__nv_reservedSMEM_offset_0_alias:
	.zero		0
	.zero		64


//--------------------- .nv.shared._Z25SgemmOptimizedSmallKernelILi32EEvPfS0_S0_ib --------------------------
	.section	.nv.shared._Z25SgemmOptimizedSmallKernelILi32EEvPfS0_S0_ib,"aw",@nobits
	.sectionflags	@""
	.align	16
.nv.shared._Z25SgemmOptimizedSmallKernelILi32EEvPfS0_S0_ib:
	.zero		7168


//--------------------- .nv.shared._Z25SgemmOptimizedLargeKernelILi64EEvPfS0_S0_ib --------------------------
	.section	.nv.shared._Z25SgemmOptimizedLargeKernelILi64EEvPfS0_S0_ib,"aw",@nobits
	.sectionflags	@""
	.align	16
.nv.shared._Z25SgemmOptimizedLargeKernelILi64EEvPfS0_S0_ib:
	.zero		41984


//--------------------- .nv.shared._Z19OnlineSoftmaxKernelPfi --------------------------
	.section	.nv.shared._Z19OnlineSoftmaxKernelPfi,"aw",@nobits
	.sectionflags	@""
	.align	16
	.zero		1024


//--------------------- .nv.shared._Z12scale_kernelPfif --------------------------
	.section	.nv.shared._Z12scale_kernelPfif,"aw",@nobits
	.sectionflags	@""
	.align	16
	.zero		1024


//--------------------- .nv.constant0._Z25SgemmOptimizedSmallKernelILi64EEvPfS0_S0_ib --------------------------
	.section	.nv.constant0._Z25SgemmOptimizedSmallKernelILi64EEvPfS0_S0_ib,"a",@progbits
	.sectionflags	@""
	.align	4
.nv.constant0._Z25SgemmOptimizedSmallKernelILi64EEvPfS0_S0_ib:
	.zero		925


//--------------------- .nv.constant0._Z25SgemmOptimizedSmallKernelILi32EEvPfS0_S0_ib --------------------------
	.section	.nv.constant0._Z25SgemmOptimizedSmallKernelILi32EEvPfS0_S0_ib,"a",@progbits
	.sectionflags	@""
	.align	4
.nv.constant0._Z25SgemmOptimizedSmallKernelILi32EEvPfS0_S0_ib:
	.zero		925


//--------------------- .nv.constant0._Z25SgemmOptimizedLargeKernelILi64EEvPfS0_S0_ib --------------------------
	.section	.nv.constant0._Z25SgemmOptimizedLargeKernelILi64EEvPfS0_S0_ib,"a",@progbits
	.sectionflags	@""
	.align	4
.nv.constant0._Z25SgemmOptimizedLargeKernelILi64EEvPfS0_S0_ib:
	.zero		925


//--------------------- .nv.constant0._Z19OnlineSoftmaxKernelPfi --------------------------
	.section	.nv.constant0._Z19OnlineSoftmaxKernelPfi,"a",@progbits
	.sectionflags	@""
	.align	4
.nv.constant0._Z19OnlineSoftmaxKernelPfi:
	.zero		908


//--------------------- .nv.constant0._Z12scale_kernelPfif --------------------------
	.section	.nv.constant0._Z12scale_kernelPfif,"a",@progbits
	.sectionflags	@""
	.align	4
.nv.constant0._Z12scale_kernelPfif:
	.zero		912


//--------------------- SYMBOLS --------------------------

	.type		.nv.reservedSmem.offset0,@object
	.size		.nv.reservedSmem.offset0,0x4
	.type		.nv.reservedSmem.cap,@object
	.size		.nv.reservedSmem.cap,0x4
